//
// Generated by NVIDIA NVVM Compiler
//
// Compiler Build ID: CL-36424714
// Cuda compilation tools, release 13.0, V13.0.88
// Based on NVVM 20.0.0
//

.version 9.0
.target sm_100
.address_size 64

	// .globl	_Z6updatePiS_ii

.visible .entry _Z6updatePiS_ii(
	.param .u64 .ptr .align 1 _Z6updatePiS_ii_param_0,
	.param .u64 .ptr .align 1 _Z6updatePiS_ii_param_1,
	.param .u32 _Z6updatePiS_ii_param_2,
	.param .u32 _Z6updatePiS_ii_param_3
)
{
	.reg .pred 	%p<31>;
	.reg .b32 	%r<134>;
	.reg .b64 	%rd<25>;

	ld.param.u64 	%rd3, [_Z6updatePiS_ii_param_0];
	ld.param.u64 	%rd2, [_Z6updatePiS_ii_param_1];
	ld.param.u32 	%r58, [_Z6updatePiS_ii_param_2];
	ld.param.u32 	%r59, [_Z6updatePiS_ii_param_3];
	cvta.to.global.u64 	%rd1, %rd3;
	mov.u32 	%r60, %ctaid.x;
	mov.u32 	%r61, %ntid.x;
	mov.u32 	%r62, %tid.x;
	mad.lo.s32 	%r1, %r60, %r61, %r62;
	mul.lo.s32 	%r63, %r59, %r58;
	setp.ge.s32 	%p1, %r1, %r63;
	@%p1 bra 	$L__BB0_40;
	div.s32 	%r2, %r1, %r59;
	mul.lo.s32 	%r64, %r2, %r59;
	sub.s32 	%r3, %r1, %r64;
	add.s32 	%r121, %r2, -1;
	setp.gt.s32 	%p2, %r2, 0;
	mov.u32 	%r117, %r121;
	@%p2 bra 	$L__BB0_3;
	rem.s32 	%r65, %r121, %r58;
	add.s32 	%r117, %r65, %r58;
$L__BB0_3:
	rem.s32 	%r7, %r117, %r58;
	add.s32 	%r128, %r3, -1;
	setp.gt.s32 	%p3, %r3, 0;
	mov.u32 	%r118, %r128;
	@%p3 bra 	$L__BB0_5;
	rem.s32 	%r66, %r128, %r59;
	add.s32 	%r118, %r66, %r59;
$L__BB0_5:
	setp.gt.s32 	%p4, %r2, 0;
	rem.s32 	%r67, %r118, %r59;
	mad.lo.s32 	%r68, %r7, %r59, %r67;
	mul.wide.s32 	%rd4, %r68, 4;
	add.s64 	%rd5, %rd1, %rd4;
	ld.global.u32 	%r11, [%rd5];
	mov.u32 	%r119, %r121;
	@%p4 bra 	$L__BB0_7;
	rem.s32 	%r69, %r121, %r58;
	add.s32 	%r119, %r69, %r58;
$L__BB0_7:
	rem.s32 	%r14, %r119, %r58;
	setp.gt.s32 	%p5, %r3, -1;
	mov.u32 	%r120, %r3;
	@%p5 bra 	$L__BB0_9;
	rem.s32 	%r70, %r3, %r59;
	add.s32 	%r120, %r70, %r59;
$L__BB0_9:
	setp.gt.s32 	%p6, %r2, 0;
	rem.s32 	%r71, %r120, %r59;
	mad.lo.s32 	%r72, %r14, %r59, %r71;
	mul.wide.s32 	%rd6, %r72, 4;
	add.s64 	%rd7, %rd1, %rd6;
	ld.global.u32 	%r73, [%rd7];
	setp.ne.s32 	%p7, %r73, 0;
	selp.u32 	%r74, 1, 0, %p7;
	setp.ne.s32 	%p8, %r11, 0;
	selp.u32 	%r75, 1, 0, %p8;
	add.s32 	%r17, %r74, %r75;
	@%p6 bra 	$L__BB0_11;
	rem.s32 	%r76, %r121, %r58;
	add.s32 	%r121, %r76, %r58;
$L__BB0_11:
	rem.s32 	%r20, %r121, %r58;
	add.s32 	%r132, %r3, 1;
	setp.gt.s32 	%p9, %r3, -2;
	mov.u32 	%r122, %r132;
	@%p9 bra 	$L__BB0_13;
	rem.s32 	%r77, %r132, %r59;
	add.s32 	%r122, %r77, %r59;
$L__BB0_13:
	rem.s32 	%r78, %r122, %r59;
	mad.lo.s32 	%r79, %r20, %r59, %r78;
	mul.wide.s32 	%rd8, %r79, 4;
	add.s64 	%rd9, %rd1, %rd8;
	ld.global.u32 	%r80, [%rd9];
	setp.ne.s32 	%p10, %r80, 0;
	selp.u32 	%r81, 1, 0, %p10;
	add.s32 	%r24, %r17, %r81;
	setp.gt.s32 	%p11, %r2, -1;
	mov.u32 	%r123, %r2;
	@%p11 bra 	$L__BB0_15;
	rem.s32 	%r82, %r2, %r58;
	add.s32 	%r123, %r82, %r58;
$L__BB0_15:
	setp.gt.s32 	%p12, %r3, 0;
	rem.s32 	%r27, %r123, %r58;
	mov.u32 	%r124, %r128;
	@%p12 bra 	$L__BB0_17;
	rem.s32 	%r83, %r128, %r59;
	add.s32 	%r124, %r83, %r59;
$L__BB0_17:
	setp.gt.s32 	%p13, %r2, -1;
	rem.s32 	%r84, %r124, %r59;
	mad.lo.s32 	%r85, %r27, %r59, %r84;
	mul.wide.s32 	%rd10, %r85, 4;
	add.s64 	%rd11, %rd1, %rd10;
	ld.global.u32 	%r86, [%rd11];
	setp.ne.s32 	%p14, %r86, 0;
	selp.u32 	%r87, 1, 0, %p14;
	add.s32 	%r30, %r24, %r87;
	mov.u32 	%r125, %r2;
	@%p13 bra 	$L__BB0_19;
	rem.s32 	%r88, %r2, %r58;
	add.s32 	%r125, %r88, %r58;
$L__BB0_19:
	setp.gt.s32 	%p15, %r3, -2;
	rem.s32 	%r33, %r125, %r58;
	mov.u32 	%r126, %r132;
	@%p15 bra 	$L__BB0_21;
	rem.s32 	%r89, %r132, %r59;
	add.s32 	%r126, %r89, %r59;
$L__BB0_21:
	rem.s32 	%r90, %r126, %r59;
	mad.lo.s32 	%r91, %r33, %r59, %r90;
	mul.wide.s32 	%rd12, %r91, 4;
	add.s64 	%rd13, %rd1, %rd12;
	ld.global.u32 	%r92, [%rd13];
	setp.ne.s32 	%p16, %r92, 0;
	selp.u32 	%r93, 1, 0, %p16;
	add.s32 	%r36, %r30, %r93;
	add.s32 	%r131, %r2, 1;
	setp.gt.s32 	%p17, %r2, -2;
	mov.u32 	%r127, %r131;
	@%p17 bra 	$L__BB0_23;
	rem.s32 	%r94, %r131, %r58;
	add.s32 	%r127, %r94, %r58;
$L__BB0_23:
	setp.gt.s32 	%p18, %r3, 0;
	rem.s32 	%r40, %r127, %r58;
	@%p18 bra 	$L__BB0_25;
	rem.s32 	%r95, %r128, %r59;
	add.s32 	%r128, %r95, %r59;
$L__BB0_25:
	setp.gt.s32 	%p19, %r2, -2;
	rem.s32 	%r96, %r128, %r59;
	mad.lo.s32 	%r97, %r40, %r59, %r96;
	mul.wide.s32 	%rd14, %r97, 4;
	add.s64 	%rd15, %rd1, %rd14;
	ld.global.u32 	%r98, [%rd15];
	setp.ne.s32 	%p20, %r98, 0;
	selp.u32 	%r99, 1, 0, %p20;
	add.s32 	%r43, %r36, %r99;
	mov.u32 	%r129, %r131;
	@%p19 bra 	$L__BB0_27;
	rem.s32 	%r100, %r131, %r58;
	add.s32 	%r129, %r100, %r58;
$L__BB0_27:
	setp.gt.s32 	%p21, %r3, -1;
	rem.s32 	%r46, %r129, %r58;
	mov.u32 	%r130, %r3;
	@%p21 bra 	$L__BB0_29;
	rem.s32 	%r101, %r3, %r59;
	add.s32 	%r130, %r101, %r59;
$L__BB0_29:
	setp.gt.s32 	%p22, %r2, -2;
	rem.s32 	%r102, %r130, %r59;
	mad.lo.s32 	%r103, %r46, %r59, %r102;
	mul.wide.s32 	%rd16, %r103, 4;
	add.s64 	%rd17, %rd1, %rd16;
	ld.global.u32 	%r104, [%rd17];
	setp.ne.s32 	%p23, %r104, 0;
	selp.u32 	%r105, 1, 0, %p23;
	add.s32 	%r49, %r43, %r105;
	@%p22 bra 	$L__BB0_31;
	rem.s32 	%r106, %r131, %r58;
	add.s32 	%r131, %r106, %r58;
$L__BB0_31:
	setp.gt.s32 	%p24, %r3, -2;
	rem.s32 	%r52, %r131, %r58;
	@%p24 bra 	$L__BB0_33;
	rem.s32 	%r107, %r132, %r59;
	add.s32 	%r132, %r107, %r59;
$L__BB0_33:
	rem.s32 	%r110, %r132, %r59;
	mad.lo.s32 	%r111, %r52, %r59, %r110;
	mul.wide.s32 	%rd18, %r111, 4;
	add.s64 	%rd19, %rd1, %rd18;
	ld.global.u32 	%r112, [%rd19];
	setp.ne.s32 	%p25, %r112, 0;
	selp.u32 	%r113, 1, 0, %p25;
	add.s32 	%r55, %r49, %r113;
	mul.wide.s32 	%rd20, %r1, 4;
	add.s64 	%rd21, %rd1, %rd20;
	ld.global.u32 	%r109, [%rd21];
	mov.b32 	%r108, 0;
	setp.eq.s32 	%p26, %r109, 1;
	@%p26 bra 	$L__BB0_38;
	setp.ne.s32 	%p27, %r109, 0;
	mov.u32 	%r133, %r108;
	@%p27 bra 	$L__BB0_39;
	mov.b32 	%r133, 1;
	setp.eq.s32 	%p29, %r55, 3;
	@%p29 bra 	$L__BB0_39;
	setp.eq.s32 	%p30, %r55, 6;
	@%p30 bra 	$L__BB0_39;
	mov.u32 	%r133, %r108;
	bra.uni 	$L__BB0_39;
$L__BB0_38:
	and.b32  	%r114, %r55, 254;
	setp.eq.s32 	%p28, %r114, 2;
	selp.u32 	%r133, 1, 0, %p28;
$L__BB0_39:
	cvta.to.global.u64 	%rd22, %rd2;
	add.s64 	%rd24, %rd22, %rd20;
	st.global.u32 	[%rd24], %r133;
$L__BB0_40:
	ret;

}


// ===== COMPILED SASS (sm_100) =====

	.target	sm_100

	.elftype	@"ET_EXEC"


//--------------------- .note.nv.tkinfo           --------------------------
	.section	.note.nv.tkinfo,"",@"SHT_NOTE"
	.sectionflags	@"SHF_NOTE_NV_TKINFO"
	.tkinfo
        /*0018*/ 	.word	0x00000002
        /*0030*/ 	.string	""
        /*0030*/ 	.string	"ptxas"
        /*0030*/ 	.string	"Cuda compilation tools, release 13.0, V13.0.88"
        /*0030*/ 	.string	"Build cuda_13.0.r13.0/compiler.36424714_0"
        /*0030*/ 	.string	"-arch sm_100 -m 64 "



//--------------------- .note.nv.cuinfo           --------------------------
	.section	.note.nv.cuinfo,"",@"SHT_NOTE"
	.sectionflags	@"SHF_NOTE_NV_CUINFO"
        /*0018*/ 	.short	0x0002
        /*001a*/ 	.short	0x0064
        /*001c*/ 	.short	0x0082
	.zero		2


//--------------------- .nv.info                  --------------------------
	.section	.nv.info,"",@"SHT_CUDA_INFO"
	.align	4


	//----- nvinfo : EIATTR_REGCOUNT
	.align		4
        /*0000*/ 	.byte	0x04, 0x2f
        /*0002*/ 	.short	(.L_1 - .L_0)
	.align		4
.L_0:
        /*0004*/ 	.word	index@(_Z6updatePiS_ii)
        /*0008*/ 	.word	0x0000001f


	//----- nvinfo : EIATTR_FRAME_SIZE
	.align		4
.L_1:
        /*000c*/ 	.byte	0x04, 0x11
        /*000e*/ 	.short	(.L_3 - .L_2)
	.align		4
.L_2:
        /*0010*/ 	.word	index@(_Z6updatePiS_ii)
        /*0014*/ 	.word	0x00000000


	//----- nvinfo : EIATTR_MIN_STACK_SIZE
	.align		4
.L_3:
        /*0018*/ 	.byte	0x04, 0x12
        /*001a*/ 	.short	(.L_5 - .L_4)
	.align		4
.L_4:
        /*001c*/ 	.word	index@(_Z6updatePiS_ii)
        /*0020*/ 	.word	0x00000000
.L_5:


//--------------------- .nv.compat                --------------------------
	.section	.nv.compat,"",@"SHT_CUDA_COMPAT_INFO"
	.align	4
        /*0000*/ 	.byte	0x02, 0x09, 0x00, 0x00, 0x02, 0x02, 0x01, 0x00, 0x02, 0x05, 0x05, 0x00, 0x03, 0x07, 0x01, 0x01
        /*0010*/ 	.byte	0x02, 0x03, 0x00, 0x00, 0x02, 0x06, 0x01, 0x00, 0x04, 0x0b, 0x08, 0x00, 0x09, 0x00, 0x00, 0x00
        /*0020*/ 	.byte	0x00, 0x00, 0x00, 0x00


//--------------------- .nv.info._Z6updatePiS_ii  --------------------------
	.section	.nv.info._Z6updatePiS_ii,"",@"SHT_CUDA_INFO"
	.sectionflags	@""
	.align	4


	//----- nvinfo : EIATTR_CUDA_API_VERSION
	.align		4
        /*0000*/ 	.byte	0x04, 0x37
        /*0002*/ 	.short	(.L_7 - .L_6)
.L_6:
        /*0004*/ 	.word	0x00000082


	//----- nvinfo : EIATTR_KPARAM_INFO
	.align		4
.L_7:
        /*0008*/ 	.byte	0x04, 0x17
        /*000a*/ 	.short	(.L_9 - .L_8)
.L_8:
        /*000c*/ 	.word	0x00000000
        /*0010*/ 	.short	0x0003
        /*0012*/ 	.short	0x0014
        /*0014*/ 	.byte	0x00, 0xf0, 0x11, 0x00


	//----- nvinfo : EIATTR_KPARAM_INFO
	.align		4
.L_9:
        /*0018*/ 	.byte	0x04, 0x17
        /*001a*/ 	.short	(.L_11 - .L_10)
.L_10:
        /*001c*/ 	.word	0x00000000
        /*0020*/ 	.short	0x0002
        /*0022*/ 	.short	0x0010
        /*0024*/ 	.byte	0x00, 0xf0, 0x11, 0x00


	//----- nvinfo : EIATTR_KPARAM_INFO
	.align		4
.L_11:
        /*0028*/ 	.byte	0x04, 0x17
        /*002a*/ 	.short	(.L_13 - .L_12)
.L_12:
        /*002c*/ 	.word	0x00000000
        /*0030*/ 	.short	0x0001
        /*0032*/ 	.short	0x0008
        /*0034*/ 	.byte	0x00, 0xf5, 0x21, 0x00


	//----- nvinfo : EIATTR_KPARAM_INFO
	.align		4
.L_13:
        /*0038*/ 	.byte	0x04, 0x17
        /*003a*/ 	.short	(.L_15 - .L_14)
.L_14:
        /*003c*/ 	.word	0x00000000
        /*0040*/ 	.short	0x0000
        /*0042*/ 	.short	0x0000
        /*0044*/ 	.byte	0x00, 0xf5, 0x21, 0x00


	//----- nvinfo : EIATTR_SPARSE_MMA_MASK
	.align		4
.L_15:
        /*0048*/ 	.byte	0x03, 0x50
        /*004a*/ 	.short	0x0000


	//----- nvinfo : EIATTR_MAXREG_COUNT
	.align		4
        /*004c*/ 	.byte	0x03, 0x1b
        /*004e*/ 	.short	0x00ff


	//----- nvinfo : EIATTR_MERCURY_ISA_VERSION
	.align		4
        /*0050*/ 	.byte	0x03, 0x5f
        /*0052*/ 	.short	0x0101


	//----- nvinfo : EIATTR_VRC_CTA_INIT_COUNT
	.align		4
        /*0054*/ 	.byte	0x02, 0x4a
	.zero		1
	.zero		1


	//----- nvinfo : EIATTR_EXIT_INSTR_OFFSETS
	.align		4
        /*0058*/ 	.byte	0x04, 0x1c
        /*005a*/ 	.short	(.L_17 - .L_16)


	//   ....[0]....
.L_16:
        /*005c*/ 	.word	0x00000080


	//   ....[1]....
        /*0060*/ 	.word	0x000023f0


	//----- nvinfo : EIATTR_CRS_STACK_SIZE
	.align		4
.L_17:
        /*0064*/ 	.byte	0x04, 0x1e
        /*0066*/ 	.short	(.L_19 - .L_18)
.L_18:
        /*0068*/ 	.word	0x00000000


	//----- nvinfo : EIATTR_CBANK_PARAM_SIZE
	.align		4
.L_19:
        /*006c*/ 	.byte	0x03, 0x19
        /*006e*/ 	.short	0x0018


	//----- nvinfo : EIATTR_PARAM_CBANK
	.align		4
        /*0070*/ 	.byte	0x04, 0x0a
        /*0072*/ 	.short	(.L_21 - .L_20)
	.align		4
.L_20:
        /*0074*/ 	.word	index@(.nv.constant0._Z6updatePiS_ii)
        /*0078*/ 	.short	0x0380
        /*007a*/ 	.short	0x0018


	//----- nvinfo : EIATTR_SW_WAR
	.align		4
.L_21:
        /*007c*/ 	.byte	0x04, 0x36
        /*007e*/ 	.short	(.L_23 - .L_22)
.L_22:
        /*0080*/ 	.word	0x00000008
.L_23:


//--------------------- .nv.callgraph             --------------------------
	.section	.nv.callgraph,"",@"SHT_CUDA_CALLGRAPH"
	.align	4
	.sectionentsize	8
	.align		4
        /*0000*/ 	.word	0x00000000
	.align		4
        /*0004*/ 	.word	0xffffffff
	.align		4
        /*0008*/ 	.word	0x00000000
	.align		4
        /*000c*/ 	.word	0xfffffffe
	.align		4
        /*0010*/ 	.word	0x00000000
	.align		4
        /*0014*/ 	.word	0xfffffffd
	.align		4
        /*0018*/ 	.word	0x00000000
	.align		4
        /*001c*/ 	.word	0xfffffffc


//--------------------- .text._Z6updatePiS_ii     --------------------------
	.section	.text._Z6updatePiS_ii,"ax",@progbits
	.align	128
        .global         _Z6updatePiS_ii
        .type           _Z6updatePiS_ii,@function
        .size           _Z6updatePiS_ii,(.L_x_36 - _Z6updatePiS_ii)
        .other          _Z6updatePiS_ii,@"STO_CUDA_ENTRY STV_DEFAULT"
_Z6updatePiS_ii:
.text._Z6updatePiS_ii:
[----:B------:R-:W-:Y:S01]  /*0000*/  LDC R1, c[0x0][0x37c] ;  /* 0x0000df00ff017b82 */ /* 0x000fe20000000800 */
[----:B------:R-:W0:Y:S07]  /*0010*/  S2R R3, SR_TID.X ;  /* 0x0000000000037919 */ /* 0x000e2e0000002100 */
[----:B------:R-:W0:Y:S08]  /*0020*/  S2UR UR4, SR_CTAID.X ;  /* 0x00000000000479c3 */ /* 0x000e300000002500 */
[----:B------:R-:W0:Y:S08]  /*0030*/  LDC R16, c[0x0][0x360] ;  /* 0x0000d800ff107b82 */ /* 0x000e300000000800 */
[----:B------:R-:W1:Y:S01]  /*0040*/  LDC.64 R4, c[0x0][0x390] ;  /* 0x0000e400ff047b82 */ /* 0x000e620000000a00 */
[----:B0-----:R-:W-:-:S02]  /*0050*/  IMAD R16, R16, UR4, R3 ;  /* 0x0000000410107c24 */ /* 0x001fc4000f8e0203 */
[----:B-1----:R-:W-:-:S05]  /*0060*/  IMAD R3, R5, R4, RZ ;  /* 0x0000000405037224 */ /* 0x002fca00078e02ff */
[----:B------:R-:W-:-:S13]  /*0070*/  ISETP.GE.AND P0, PT, R16, R3, PT ;  /* 0x000000031000720c */ /* 0x000fda0003f06270 */
[----:B------:R-:W-:Y:S05]  /*0080*/  @P0 EXIT ;  /* 0x000000000000094d */ /* 0x000fea0003800000 */
[-C--:B------:R-:W-:Y:S01]  /*0090*/  IABS R15, R5.reuse ;  /* 0x00000005000f7213 */ /* 0x080fe20000000000 */
[----:B------:R-:W-:Y:S01]  /*00a0*/  IMAD.MOV.U32 R8, RZ, RZ, RZ ;  /* 0x000000ffff087224 */ /* 0x000fe200078e00ff */
[----:B------:R-:W-:Y:S01]  /*00b0*/  IABS R14, R4 ;  /* 0x00000004000e7213 */ /* 0x000fe20000000000 */
[----:B------:R-:W-:Y:S01]  /*00c0*/  BSSY.RECONVERGENT B0, `(.L_x_0) ;  /* 0x000003e000007945 */ /* 0x000fe20003800200 */
[----:B------:R-:W0:Y:S01]  /*00d0*/  I2F.RP R0, R15 ;  /* 0x0000000f00007306 */ /* 0x000e220000209400 */
[----:B------:R-:W-:Y:S02]  /*00e0*/  ISETP.NE.AND P4, PT, R5, RZ, PT ;  /* 0x000000ff0500720c */ /* 0x000fe40003f85270 */
[----:B------:R-:W-:-:S05]  /*00f0*/  LOP3.LUT R13, RZ, R5, RZ, 0x33, !PT ;  /* 0x00000005ff0d7212 */ /* 0x000fca00078e33ff */
[----:B------:R-:W1:Y:S08]  /*0100*/  I2F.RP R6, R14 ;  /* 0x0000000e00067306 */ /* 0x000e700000209400 */
[----:B0-----:R-:W0:Y:S08]  /*0110*/  MUFU.RCP R0, R0 ;  /* 0x0000000000007308 */ /* 0x001e300000001000 */
[----:B-1----:R-:W-:Y:S01]  /*0120*/  MUFU.RCP R6, R6 ;  /* 0x0000000600067308 */ /* 0x002fe20000001000 */
[----:B0-----:R-:W-:-:S07]  /*0130*/  VIADD R9, R0, 0xffffffe ;  /* 0x0ffffffe00097836 */ /* 0x001fce0000000000 */
[----:B------:R-:W0:Y:S02]  /*0140*/  F2I.FTZ.U32.TRUNC.NTZ R9, R9 ;  /* 0x0000000900097305 */ /* 0x000e24000021f000 */
[----:B0-----:R-:W-:-:S04]  /*0150*/  IMAD.MOV R2, RZ, RZ, -R9 ;  /* 0x000000ffff027224 */ /* 0x001fc800078e0a09 */
[----:B------:R-:W-:Y:S01]  /*0160*/  IMAD R3, R2, R15, RZ ;  /* 0x0000000f02037224 */ /* 0x000fe200078e02ff */
[----:B------:R-:W-:-:S03]  /*0170*/  IABS R2, R16 ;  /* 0x0000001000027213 */ /* 0x000fc60000000000 */
[----:B------:R-:W-:-:S04]  /*0180*/  IMAD.HI.U32 R8, R9, R3, R8 ;  /* 0x0000000309087227 */ /* 0x000fc800078e0008 */
[----:B------:R-:W-:-:S04]  /*0190*/  IMAD.MOV.U32 R3, RZ, RZ, R2 ;  /* 0x000000ffff037224 */ /* 0x000fc800078e0002 */
[----:B------:R-:W-:-:S05]  /*01a0*/  IMAD.HI.U32 R2, R8, R3, RZ ;  /* 0x0000000308027227 */ /* 0x000fca00078e00ff */
[----:B------:R-:W-:-:S05]  /*01b0*/  IADD3 R0, PT, PT, -R2, RZ, RZ ;  /* 0x000000ff02007210 */ /* 0x000fca0007ffe1ff */
[----:B------:R-:W-:Y:S02]  /*01c0*/  IMAD R0, R15, R0, R3 ;  /* 0x000000000f007224 */ /* 0x000fe400078e0203 */
[----:B------:R-:W-:-:S03]  /*01d0*/  VIADD R3, R6, 0xffffffe ;  /* 0x0ffffffe06037836 */ /* 0x000fc60000000000 */
[----:B------:R-:W-:-:S03]  /*01e0*/  ISETP.GT.U32.AND P1, PT, R15, R0, PT ;  /* 0x000000000f00720c */ /* 0x000fc60003f24070 */
[----:B------:R-:W0:Y:S10]  /*01f0*/  F2I.FTZ.U32.TRUNC.NTZ R3, R3 ;  /* 0x0000000300037305 */ /* 0x000e34000021f000 */
[----:B------:R-:W-:-:S02]  /*0200*/  @!P1 IMAD.IADD R0, R0, 0x1, -R15 ;  /* 0x0000000100009824 */ /* 0x000fc400078e0a0f */
[----:B------:R-:W-:-:S03]  /*0210*/  @!P1 VIADD R2, R2, 0x1 ;  /* 0x0000000102029836 */ /* 0x000fc60000000000 */
[----:B------:R-:W-:Y:S01]  /*0220*/  ISETP.GE.U32.AND P0, PT, R0, R15, PT ;  /* 0x0000000f0000720c */ /* 0x000fe20003f06070 */
[----:B0-----:R-:W-:Y:S01]  /*0230*/  IMAD.MOV R17, RZ, RZ, -R3 ;  /* 0x000000ffff117224 */ /* 0x001fe200078e0a03 */
[----:B------:R-:W-:-:S03]  /*0240*/  LOP3.LUT R0, R16, R5, RZ, 0x3c, !PT ;  /* 0x0000000510007212 */ /* 0x000fc600078e3cff */
[----:B------:R-:W-:Y:S01]  /*0250*/  IMAD R17, R17, R14, RZ ;  /* 0x0000000e11117224 */ /* 0x000fe200078e02ff */
[----:B------:R-:W-:-:S07]  /*0260*/  ISETP.GE.AND P2, PT, R0, RZ, PT ;  /* 0x000000ff0000720c */ /* 0x000fce0003f46270 */
[----:B------:R-:W-:-:S05]  /*0270*/  @P0 VIADD R2, R2, 0x1 ;  /* 0x0000000102020836 */ /* 0x000fca0000000000 */
[----:B------:R-:W-:-:S05]  /*0280*/  MOV R10, R2 ;  /* 0x00000002000a7202 */ /* 0x000fca0000000f00 */
[----:B------:R-:W-:-:S05]  /*0290*/  @!P2 IMAD.MOV R10, RZ, RZ, -R10 ;  /* 0x000000ffff0aa224 */ /* 0x000fca00078e0a0a */
[----:B------:R-:W-:-:S04]  /*02a0*/  SEL R10, R13, R10, !P4 ;  /* 0x0000000a0d0a7207 */ /* 0x000fc80006000000 */
[C---:B------:R-:W-:Y:S01]  /*02b0*/  ISETP.GT.AND P2, PT, R10.reuse, RZ, PT ;  /* 0x000000ff0a00720c */ /* 0x040fe20003f44270 */
[----:B------:R-:W-:Y:S02]  /*02c0*/  IMAD.MOV R6, RZ, RZ, -R10 ;  /* 0x000000ffff067224 */ /* 0x000fe400078e0a0a */
[----:B------:R-:W-:Y:S02]  /*02d0*/  VIADD R0, R10, 0xffffffff ;  /* 0xffffffff0a007836 */ /* 0x000fe40000000000 */
[----:B------:R-:W-:Y:S02]  /*02e0*/  IMAD R6, R5, R6, R16 ;  /* 0x0000000605067224 */ /* 0x000fe400078e0210 */
[----:B------:R-:W-:-:S03]  /*02f0*/  IMAD.MOV.U32 R7, RZ, RZ, R0 ;  /* 0x000000ffff077224 */ /* 0x000fc600078e0000 */
[C---:B------:R-:W-:Y:S02]  /*0300*/  ISETP.GT.AND P0, PT, R6.reuse, RZ, PT ;  /* 0x000000ff0600720c */ /* 0x040fe40003f04270 */
[----:B------:R-:W-:Y:S01]  /*0310*/  IADD3 R20, PT, PT, R6, -0x1, RZ ;  /* 0xffffffff06147810 */ /* 0x000fe20007ffe0ff */
[----:B------:R-:W-:Y:S10]  /*0320*/  @P2 BRA `(.L_x_1) ;  /* 0x00000000005c2947 */ /* 0x000ff40003800000 */
[----:B------:R-:W-:Y:S02]  /*0330*/  IABS R12, R4 ;  /* 0x00000004000c7213 */ /* 0x000fe40000000000 */
[----:B------:R-:W-:Y:S02]  /*0340*/  IABS R11, R0 ;  /* 0x00000000000b7213 */ /* 0x000fe40000000000 */
[----:B------:R-:W0:Y:S01]  /*0350*/  I2F.RP R7, R12 ;  /* 0x0000000c00077306 */ /* 0x000e220000209400 */
[----:B------:R-:W-:-:S07]  /*0360*/  ISETP.GE.AND P5, PT, R0, RZ, PT ;  /* 0x000000ff0000720c */ /* 0x000fce0003fa6270 */
[----:B0-----:R-:W0:Y:S02]  /*0370*/  MUFU.RCP R7, R7 ;  /* 0x0000000700077308 */ /* 0x001e240000001000 */
[----:B0-----:R-:W-:-:S06]  /*0380*/  VIADD R18, R7, 0xffffffe ;  /* 0x0ffffffe07127836 */ /* 0x001fcc0000000000 */
[----:B------:R0:W1:Y:S02]  /*0390*/  F2I.FTZ.U32.TRUNC.NTZ R19, R18 ;  /* 0x0000001200137305 */ /* 0x000064000021f000 */
[----:B0-----:R-:W-:Y:S02]  /*03a0*/  HFMA2 R18, -RZ, RZ, 0, 0 ;  /* 0x00000000ff127431 */ /* 0x001fe400000001ff */
[----:B-1----:R-:W-:-:S04]  /*03b0*/  IMAD.MOV R9, RZ, RZ, -R19 ;  /* 0x000000ffff097224 */ /* 0x002fc800078e0a13 */
[----:B------:R-:W-:-:S04]  /*03c0*/  IMAD R9, R9, R12, RZ ;  /* 0x0000000c09097224 */ /* 0x000fc800078e02ff */
[----:B------:R-:W-:-:S04]  /*03d0*/  IMAD.HI.U32 R19, R19, R9, R18 ;  /* 0x0000000913137227 */ /* 0x000fc800078e0012 */
[----:B------:R-:W-:-:S04]  /*03e0*/  IMAD.MOV.U32 R9, RZ, RZ, R11 ;  /* 0x000000ffff097224 */ /* 0x000fc800078e000b */
[----:B------:R-:W-:-:S04]  /*03f0*/  IMAD.HI.U32 R19, R19, R9, RZ ;  /* 0x0000000913137227 */ /* 0x000fc800078e00ff */
[----:B------:R-:W-:-:S04]  /*0400*/  IMAD.MOV R19, RZ, RZ, -R19 ;  /* 0x000000ffff137224 */ /* 0x000fc800078e0a13 */
[----:B------:R-:W-:-:S05]  /*0410*/  IMAD R7, R12, R19, R9 ;  /* 0x000000130c077224 */ /* 0x000fca00078e0209 */
[----:B------:R-:W-:-:S13]  /*0420*/  ISETP.GT.U32.AND P1, PT, R12, R7, PT ;  /* 0x000000070c00720c */ /* 0x000fda0003f24070 */
[----:B------:R-:W-:Y:S01]  /*0430*/  @!P1 IMAD.IADD R7, R7, 0x1, -R12 ;  /* 0x0000000107079824 */ /* 0x000fe200078e0a0c */
[----:B------:R-:W-:-:S04]  /*0440*/  ISETP.NE.AND P1, PT, R4, RZ, PT ;  /* 0x000000ff0400720c */ /* 0x000fc80003f25270 */
[----:B------:R-:W-:-:S13]  /*0450*/  ISETP.GT.U32.AND P3, PT, R12, R7, PT ;  /* 0x000000070c00720c */ /* 0x000fda0003f64070 */
[----:B------:R-:W-:-:S05]  /*0460*/  @!P3 IADD3 R7, PT, PT, R7, -R12, RZ ;  /* 0x8000000c0707b210 */ /* 0x000fca0007ffe0ff */
[----:B------:R-:W-:Y:S01]  /*0470*/  @!P5 IMAD.MOV R7, RZ, RZ, -R7 ;  /* 0x000000ffff07d224 */ /* 0x000fe200078e0a07 */
[----:B------:R-:W-:-:S05]  /*0480*/  @!P1 LOP3.LUT R7, RZ, R4, RZ, 0x33, !PT ;  /* 0x00000004ff079212 */ /* 0x000fca00078e33ff */
[----:B------:R-:W-:-:S07]  /*0490*/  IMAD.IADD R7, R7, 0x1, R4 ;  /* 0x0000000107077824 */ /* 0x000fce00078e0204 */
.L_x_1:
[----:B------:R-:W-:Y:S05]  /*04a0*/  BSYNC.RECONVERGENT B0 ;  /* 0x0000000000007941 */ /* 0x000fea0003800200 */
.L_x_0:
[----:B------:R-:W-:Y:S01]  /*04b0*/  BSSY.RECONVERGENT B0, `(.L_x_2) ;  /* 0x0000010000007945 */ /* 0x000fe20003800200 */
[----:B------:R-:W-:Y:S01]  /*04c0*/  IABS R11, R7 ;  /* 0x00000007000b7213 */ /* 0x000fe20000000000 */
[----:B------:R-:W-:Y:S02]  /*04d0*/  IMAD.MOV.U32 R9, RZ, RZ, R20 ;  /* 0x000000ffff097224 */ /* 0x000fe400078e0014 */
[----:B------:R-:W-:Y:S05]  /*04e0*/  @P0 BRA `(.L_x_3) ;  /* 0x0000000000300947 */ /* 0x000fea0003800000 */
[----:B------:R-:W-:Y:S02]  /*04f0*/  IABS R12, R20 ;  /* 0x00000014000c7213 */ /* 0x000fe40000000000 */
[----:B------:R-:W-:-:S03]  /*0500*/  ISETP.GE.AND P3, PT, R20, RZ, PT ;  /* 0x000000ff1400720c */ /* 0x000fc60003f66270 */
[----:B------:R-:W-:-:S05]  /*0510*/  IMAD.HI.U32 R9, R8, R12, RZ ;  /* 0x0000000c08097227 */ /* 0x000fca00078e00ff */
[----:B------:R-:W-:-:S05]  /*0520*/  IADD3 R9, PT, PT, -R9, RZ, RZ ;  /* 0x000000ff09097210 */ /* 0x000fca0007ffe1ff */
[----:B------:R-:W-:-:S05]  /*0530*/  IMAD R12, R15, R9, R12 ;  /* 0x000000090f0c7224 */ /* 0x000fca00078e020c */
[----:B------:R-:W-:-:S13]  /*0540*/  ISETP.GT.U32.AND P1, PT, R15, R12, PT ;  /* 0x0000000c0f00720c */ /* 0x000fda0003f24070 */
[----:B------:R-:W-:-:S05]  /*0550*/  @!P1 IMAD.IADD R12, R12, 0x1, -R15 ;  /* 0x000000010c0c9824 */ /* 0x000fca00078e0a0f */
[----:B------:R-:W-:-:S13]  /*0560*/  ISETP.GT.U32.AND P1, PT, R15, R12, PT ;  /* 0x0000000c0f00720c */ /* 0x000fda0003f24070 */
[----:B------:R-:W-:-:S04]  /*0570*/  @!P1 IMAD.IADD R12, R12, 0x1, -R15 ;  /* 0x000000010c0c9824 */ /* 0x000fc800078e0a0f */
[----:B------:R-:W-:-:S05]  /*0580*/  @!P3 IMAD.MOV R12, RZ, RZ, -R12 ;  /* 0x000000ffff0cb224 */ /* 0x000fca00078e0a0c */
[----:B------:R-:W-:-:S04]  /*0590*/  SEL R12, R13, R12, !P4 ;  /* 0x0000000c0d0c7207 */ /* 0x000fc80006000000 */
[----:B------:R-:W-:-:S07]  /*05a0*/  IADD3 R9, PT, PT, R12, R5, RZ ;  /* 0x000000050c097210 */ /* 0x000fce0007ffe0ff */
.L_x_3:
[----:B------:R-:W-:Y:S05]  /*05b0*/  BSYNC.RECONVERGENT B0 ;  /* 0x0000000000007941 */ /* 0x000fea0003800200 */
.L_x_2:
[----:B------:R-:W-:Y:S01]  /*05c0*/  IMAD.MOV.U32 R2, RZ, RZ, RZ ;  /* 0x000000ffff027224 */ /* 0x000fe200078e00ff */
[----:B------:R-:W-:Y:S01]  /*05d0*/  IABS R18, R9 ;  /* 0x0000000900127213 */ /* 0x000fe20000000000 */
[----:B------:R-:W-:Y:S01]  /*05e0*/  BSSY.RECONVERGENT B0, `(.L_x_4) ;  /* 0x000001a000007945 */ /* 0x000fe20003800200 */
[----:B------:R-:W-:Y:S01]  /*05f0*/  ISETP.NE.AND P3, PT, R4, RZ, PT ;  /* 0x000000ff0400720c */ /* 0x000fe20003f65270 */
[----:B------:R-:W-:-:S04]  /*0600*/  IMAD.HI.U32 R17, R3, R17, R2 ;  /* 0x0000001103117227 */ /* 0x000fc800078e0002 */
[----:B------:R-:W-:-:S04]  /*0610*/  IMAD.HI.U32 R3, R8, R18, RZ ;  /* 0x0000001208037227 */ /* 0x000fc800078e00ff */
[----:B------:R-:W-:-:S04]  /*0620*/  IMAD.HI.U32 R2, R17, R11, RZ ;  /* 0x0000000b11027227 */ /* 0x000fc800078e00ff */
[----:B------:R-:W-:Y:S02]  /*0630*/  IMAD.MOV R2, RZ, RZ, -R2 ;  /* 0x000000ffff027224 */ /* 0x000fe400078e0a02 */
[----:B------:R-:W-:Y:S02]  /*0640*/  IMAD.MOV R12, RZ, RZ, -R3 ;  /* 0x000000ffff0c7224 */ /* 0x000fe400078e0a03 */
[C---:B------:R-:W-:Y:S01]  /*0650*/  IMAD R3, R14.reuse, R2, R11 ;  /* 0x000000020e037224 */ /* 0x040fe200078e020b */
[----:B------:R-:W-:Y:S01]  /*0660*/  MOV R2, R0 ;  /* 0x0000000000027202 */ /* 0x000fe20000000f00 */
[C---:B------:R-:W-:Y:S01]  /*0670*/  IMAD R18, R15.reuse, R12, R18 ;  /* 0x0000000c0f127224 */ /* 0x040fe200078e0212 */
[----:B------:R-:W-:Y:S02]  /*0680*/  LOP3.LUT R12, RZ, R4, RZ, 0x33, !PT ;  /* 0x00000004ff0c7212 */ /* 0x000fe400078e33ff */
[----:B------:R-:W-:Y:S02]  /*0690*/  ISETP.GT.U32.AND P1, PT, R14, R3, PT ;  /* 0x000000030e00720c */ /* 0x000fe40003f24070 */
[----:B------:R-:W-:Y:S01]  /*06a0*/  ISETP.GT.U32.AND P5, PT, R15, R18, PT ;  /* 0x000000120f00720c */ /* 0x000fe20003fa4070 */
[----:B------:R-:W-:-:S12]  /*06b0*/  @P2 BRA `(.L_x_5) ;  /* 0x0000000000302947 */ /* 0x000fd80003800000 */
[----:B------:R-:W-:-:S05]  /*06c0*/  IABS R2, R0 ;  /* 0x0000000000027213 */ /* 0x000fca0000000000 */
[----:B------:R-:W-:-:S04]  /*06d0*/  IMAD.HI.U32 R11, R17, R2, RZ ;  /* 0x00000002110b7227 */ /* 0x000fc800078e00ff */
[----:B------:R-:W-:-:S04]  /*06e0*/  IMAD.MOV R11, RZ, RZ, -R11 ;  /* 0x000000ffff0b7224 */ /* 0x000fc800078e0a0b */
[----:B------:R-:W-:-:S05]  /*06f0*/  IMAD R11, R14, R11, R2 ;  /* 0x0000000b0e0b7224 */ /* 0x000fca00078e0202 */
[----:B------:R-:W-:-:S13]  /*0700*/  ISETP.GT.U32.AND P6, PT, R14, R11, PT ;  /* 0x0000000b0e00720c */ /* 0x000fda0003fc4070 */
[----:B------:R-:W-:-:S05]  /*0710*/  @!P6 IMAD.IADD R11, R11, 0x1, -R14 ;  /* 0x000000010b0be824 */ /* 0x000fca00078e0a0e */
[----:B------:R-:W-:-:S13]  /*0720*/  ISETP.GT.U32.AND P6, PT, R14, R11, PT ;  /* 0x0000000b0e00720c */ /* 0x000fda0003fc4070 */
[----:B------:R-:W-:Y:S01]  /*0730*/  @!P6 IMAD.IADD R11, R11, 0x1, -R14 ;  /* 0x000000010b0be824 */ /* 0x000fe200078e0a0e */
[----:B------:R-:W-:-:S13]  /*0740*/  ISETP.GE.AND P6, PT, R0, RZ, PT ;  /* 0x000000ff0000720c */ /* 0x000fda0003fc6270 */
[----:B------:R-:W-:-:S04]  /*0750*/  @!P6 IADD3 R11, PT, PT, -R11, RZ, RZ ;  /* 0x000000ff0b0be210 */ /* 0x000fc80007ffe1ff */
[----:B------:R-:W-:-:S05]  /*0760*/  SEL R11, R12, R11, !P3 ;  /* 0x0000000b0c0b7207 */ /* 0x000fca0005800000 */
[----:B------:R-:W-:-:S07]  /*0770*/  IMAD.IADD R2, R11, 0x1, R4 ;  /* 0x000000010b027824 */ /* 0x000fce00078e0204 */
.L_x_5:
[----:B------:R-:W-:Y:S05]  /*0780*/  BSYNC.RECONVERGENT B0 ;  /* 0x0000000000007941 */ /* 0x000fea0003800200 */
.L_x_4:
[----:B------:R-:W-:Y:S01]  /*0790*/  ISETP.GT.AND P6, PT, R6, -0x1, PT ;  /* 0xffffffff0600780c */ /* 0x000fe20003fc4270 */
[----:B------:R-:W-:Y:S01]  /*07a0*/  @!P1 IMAD.IADD R3, R3, 0x1, -R14 ;  /* 0x0000000103039824 */ /* 0x000fe200078e0a0e */
[----:B------:R-:W-:Y:S01]  /*07b0*/  IABS R19, R2 ;  /* 0x0000000200137213 */ /* 0x000fe20000000000 */
[----:B------:R-:W-:Y:S01]  /*07c0*/  BSSY.RECONVERGENT B0, `(.L_x_6) ;  /* 0x0000012000007945 */ /* 0x000fe20003800200 */
[----:B------:R-:W-:Y:S01]  /*07d0*/  @!P5 IMAD.IADD R18, R18, 0x1, -R15 ;  /* 0x000000011212d824 */ /* 0x000fe200078e0a0f */
[----:B------:R-:W-:Y:S02]  /*07e0*/  MOV R11, R6 ;  /* 0x00000006000b7202 */ /* 0x000fe40000000f00 */
[----:B------:R-:W-:Y:S01]  /*07f0*/  ISETP.GT.U32.AND P1, PT, R14, R3, PT ;  /* 0x000000030e00720c */ /* 0x000fe20003f24070 */
[----:B------:R-:W-:-:S05]  /*0800*/  IMAD.HI.U32 R21, R17, R19, RZ ;  /* 0x0000001311157227 */ /* 0x000fca00078e00ff */
[----:B------:R-:W-:Y:S07]  /*0810*/  @P6 BRA `(.L_x_7) ;  /* 0x0000000000306947 */ /* 0x000fee0003800000 */
        /* <DEDUP_REMOVED lines=12> */
.L_x_7:
[----:B------:R-:W-:Y:S05]  /*08e0*/  BSYNC.RECONVERGENT B0 ;  /* 0x0000000000007941 */ /* 0x000fea0003800200 */
.L_x_6:
[----:B------:R-:W-:Y:S01]  /*08f0*/  BSSY.RECONVERGENT B0, `(.L_x_8) ;  /* 0x0000010000007945 */ /* 0x000fe20003800200 */
[----:B------:R-:W-:Y:S01]  /*0900*/  IABS R22, R11 ;  /* 0x0000000b00167213 */ /* 0x000fe20000000000 */
[----:B------:R-:W-:Y:S02]  /*0910*/  IMAD.MOV R21, RZ, RZ, -R21 ;  /* 0x000000ffff157224 */ /* 0x000fe400078e0a15 */
[----:B------:R-:W-:Y:S05]  /*0920*/  @P2 BRA `(.L_x_9) ;  /* 0x0000000000302947 */ /* 0x000fea0003800000 */
[----:B------:R-:W-:Y:S02]  /*0930*/  IABS R23, R0 ;  /* 0x0000000000177213 */ /* 0x000fe40000000000 */
[----:B------:R-:W-:-:S03]  /*0940*/  ISETP.GE.AND P5, PT, R0, RZ, PT ;  /* 0x000000ff0000720c */ /* 0x000fc60003fa6270 */
[----:B------:R-:W-:-:S04]  /*0950*/  IMAD.HI.U32 R24, R17, R23, RZ ;  /* 0x0000001711187227 */ /* 0x000fc800078e00ff */
[----:B------:R-:W-:-:S04]  /*0960*/  IMAD.MOV R24, RZ, RZ, -R24 ;  /* 0x000000ffff187224 */ /* 0x000fc800078e0a18 */
[----:B------:R-:W-:-:S05]  /*0970*/  IMAD R23, R14, R24, R23 ;  /* 0x000000180e177224 */ /* 0x000fca00078e0217 */
[----:B------:R-:W-:-:S13]  /*0980*/  ISETP.GT.U32.AND P2, PT, R14, R23, PT ;  /* 0x000000170e00720c */ /* 0x000fda0003f44070 */
[----:B------:R-:W-:-:S04]  /*0990*/  @!P2 IADD3 R23, PT, PT, R23, -R14, RZ ;  /* 0x8000000e1717a210 */ /* 0x000fc80007ffe0ff */
[----:B------:R-:W-:-:S13]  /*09a0*/  ISETP.GT.U32.AND P2, PT, R14, R23, PT ;  /* 0x000000170e00720c */ /* 0x000fda0003f44070 */
[----:B------:R-:W-:-:S04]  /*09b0*/  @!P2 IMAD.IADD R23, R23, 0x1, -R14 ;  /* 0x000000011717a824 */ /* 0x000fc800078e0a0e */
[----:B------:R-:W-:-:S05]  /*09c0*/  @!P5 IMAD.MOV R23, RZ, RZ, -R23 ;  /* 0x000000ffff17d224 */ /* 0x000fca00078e0a17 */
[----:B------:R-:W-:-:S05]  /*09d0*/  SEL R23, R12, R23, !P3 ;  /* 0x000000170c177207 */ /* 0x000fca0005800000 */
[----:B------:R-:W-:-:S07]  /*09e0*/  IMAD.IADD R0, R23, 0x1, R4 ;  /* 0x0000000117007824 */ /* 0x000fce00078e0204 */
.L_x_9:
[----:B------:R-:W-:Y:S05]  /*09f0*/  BSYNC.RECONVERGENT B0 ;  /* 0x0000000000007941 */ /* 0x000fea0003800200 */
.L_x_8:
[----:B------:R-:W-:Y:S01]  /*0a00*/  ISETP.GT.U32.AND P2, PT, R15, R18, PT ;  /* 0x000000120f00720c */ /* 0x000fe20003f44070 */
[----:B------:R-:W-:Y:S01]  /*0a10*/  IMAD R19, R14, R21, R19 ;  /* 0x000000150e137224 */ /* 0x000fe200078e0213 */
[----:B------:R-:W-:Y:S01]  /*0a20*/  IABS R23, R0 ;  /* 0x0000000000177213 */ /* 0x000fe20000000000 */
[----:B------:R-:W-:Y:S01]  /*0a30*/  IMAD.HI.U32 R21, R8, R22, RZ ;  /* 0x0000001608157227 */ /* 0x000fe200078e00ff */
[----:B------:R-:W-:Y:S01]  /*0a40*/  ISETP.GE.AND P5, PT, R7, RZ, PT ;  /* 0x000000ff0700720c */ /* 0x000fe20003fa6270 */
[----:B------:R-:W-:Y:S01]  /*0a50*/  BSSY.RECONVERGENT B0, `(.L_x_10) ;  /* 0x0000030000007945 */ /* 0x000fe20003800200 */
[----:B------:R-:W-:Y:S01]  /*0a60*/  @!P1 IADD3 R3, PT, PT, R3, -R14, RZ ;  /* 0x8000000e03039210 */ /* 0x000fe20007ffe0ff */
[----:B------:R-:W-:Y:S01]  /*0a70*/  IMAD.HI.U32 R7, R17, R23, RZ ;  /* 0x0000001711077227 */ /* 0x000fe200078e00ff */
[----:B------:R-:W-:-:S03]  /*0a80*/  ISETP.GT.U32.AND P1, PT, R14, R19, PT ;  /* 0x000000130e00720c */ /* 0x000fc60003f24070 */
[----:B------:R-:W-:Y:S02]  /*0a90*/  IMAD.MOV R7, RZ, RZ, -R7 ;  /* 0x000000ffff077224 */ /* 0x000fe400078e0a07 */
[----:B------:R-:W-:Y:S01]  /*0aa0*/  @!P2 IMAD.IADD R18, R18, 0x1, -R15 ;  /* 0x000000011212a824 */ /* 0x000fe200078e0a0f */
[----:B------:R-:W-:Y:S01]  /*0ab0*/  ISETP.GE.AND P2, PT, R9, RZ, PT ;  /* 0x000000ff0900720c */ /* 0x000fe20003f46270 */
[----:B------:R-:W-:Y:S01]  /*0ac0*/  IMAD.MOV R21, RZ, RZ, -R21 ;  /* 0x000000ffff157224 */ /* 0x000fe200078e0a15 */
[----:B------:R-:W-:Y:S01]  /*0ad0*/  MOV R9, R3 ;  /* 0x0000000300097202 */ /* 0x000fe20000000f00 */
[----:B------:R-:W-:Y:S02]  /*0ae0*/  IMAD R3, R14, R7, R23 ;  /* 0x000000070e037224 */ /* 0x000fe400078e0217 */
[----:B------:R-:W-:Y:S02]  /*0af0*/  IMAD R28, R15, R21, R22 ;  /* 0x000000150f1c7224 */ /* 0x000fe400078e0216 */
[----:B------:R-:W-:-:S02]  /*0b00*/  @!P1 IMAD.IADD R19, R19, 0x1, -R14 ;  /* 0x0000000113139824 */ /* 0x000fc400078e0a0e */
[----:B------:R-:W-:Y:S01]  /*0b10*/  @!P5 IMAD.MOV R9, RZ, RZ, -R9 ;  /* 0x000000ffff09d224 */ /* 0x000fe200078e0a09 */
[----:B------:R-:W-:Y:S02]  /*0b20*/  ISETP.GT.U32.AND P1, PT, R15, R28, PT ;  /* 0x0000001c0f00720c */ /* 0x000fe40003f24070 */
[C---:B------:R-:W-:Y:S01]  /*0b30*/  ISETP.GT.U32.AND P5, PT, R14.reuse, R19, PT ;  /* 0x000000130e00720c */ /* 0x040fe20003fa4070 */
[----:B------:R-:W-:Y:S01]  /*0b40*/  @!P2 IMAD.MOV R18, RZ, RZ, -R18 ;  /* 0x000000ffff12a224 */ /* 0x000fe200078e0a12 */
[----:B------:R-:W-:-:S09]  /*0b50*/  ISETP.GT.U32.AND P2, PT, R14, R3, PT ;  /* 0x000000030e00720c */ /* 0x000fd20003f44070 */
[----:B------:R-:W-:Y:S02]  /*0b60*/  @!P1 IADD3 R28, PT, PT, R28, -R15, RZ ;  /* 0x8000000f1c1c9210 */ /* 0x000fe40007ffe0ff */
[--C-:B------:R-:W-:Y:S01]  /*0b70*/  @!P5 IMAD.IADD R19, R19, 0x1, -R14.reuse ;  /* 0x000000011313d824 */ /* 0x100fe200078e0a0e */
[----:B------:R-:W-:Y:S01]  /*0b80*/  ISETP.GE.AND P1, PT, R2, RZ, PT ;  /* 0x000000ff0200720c */ /* 0x000fe20003f26270 */
[----:B------:R-:W-:Y:S01]  /*0b90*/  @!P2 IMAD.IADD R3, R3, 0x1, -R14 ;  /* 0x000000010303a824 */ /* 0x000fe200078e0a0e */
[----:B------:R-:W-:Y:S01]  /*0ba0*/  ISETP.GT.U32.AND P5, PT, R15, R28, PT ;  /* 0x0000001c0f00720c */ /* 0x000fe20003fa4070 */
[----:B------:R-:W-:-:S03]  /*0bb0*/  IMAD.MOV.U32 R7, RZ, RZ, R19 ;  /* 0x000000ffff077224 */ /* 0x000fc600078e0013 */
[----:B------:R-:W-:-:S07]  /*0bc0*/  ISETP.GT.U32.AND P2, PT, R14, R3, PT ;  /* 0x000000030e00720c */ /* 0x000fce0003f44070 */
[----:B------:R-:W-:Y:S02]  /*0bd0*/  @!P1 IADD3 R7, PT, PT, -R7, RZ, RZ ;  /* 0x000000ff07079210 */ /* 0x000fe40007ffe1ff */
[----:B------:R-:W-:Y:S01]  /*0be0*/  @!P5 IMAD.IADD R28, R28, 0x1, -R15 ;  /* 0x000000011c1cd824 */ /* 0x000fe200078e0a0f */
[----:B------:R-:W-:Y:S02]  /*0bf0*/  ISETP.GE.AND P1, PT, R11, RZ, PT ;  /* 0x000000ff0b00720c */ /* 0x000fe40003f26270 */
[----:B------:R-:W-:Y:S01]  /*0c00*/  ISETP.GE.AND P5, PT, R0, RZ, PT ;  /* 0x000000ff0000720c */ /* 0x000fe20003fa6270 */
[----:B------:R-:W-:Y:S01]  /*0c10*/  @!P2 IMAD.IADD R3, R3, 0x1, -R14 ;  /* 0x000000010303a824 */ /* 0x000fe200078e0a0e */
[C---:B------:R-:W-:Y:S02]  /*0c20*/  ISETP.GT.AND P2, PT, R6.reuse, -0x2, PT ;  /* 0xfffffffe0600780c */ /* 0x040fe40003f44270 */
[----:B------:R-:W-:Y:S01]  /*0c30*/  IADD3 R0, PT, PT, R6, 0x1, RZ ;  /* 0x0000000106007810 */ /* 0x000fe20007ffe0ff */
[----:B------:R-:W-:-:S04]  /*0c40*/  IMAD.MOV.U32 R11, RZ, RZ, R3 ;  /* 0x000000ffff0b7224 */ /* 0x000fc800078e0003 */
[----:B------:R-:W-:Y:S02]  /*0c50*/  IMAD.MOV.U32 R2, RZ, RZ, R0 ;  /* 0x000000ffff027224 */ /* 0x000fe400078e0000 */
[----:B------:R-:W-:Y:S02]  /*0c60*/  @!P1 IMAD.MOV R28, RZ, RZ, -R28 ;  /* 0x000000ffff1c9224 */ /* 0x000fe400078e0a1c */
[----:B------:R-:W-:Y:S02]  /*0c70*/  @!P5 IMAD.MOV R11, RZ, RZ, -R11 ;  /* 0x000000ffff0bd224 */ /* 0x000fe400078e0a0b */
        /* <DEDUP_REMOVED lines=13> */
.L_x_11:
[----:B------:R-:W-:Y:S05]  /*0d50*/  BSYNC.RECONVERGENT B0 ;  /* 0x0000000000007941 */ /* 0x000fea0003800200 */
.L_x_10:
[----:B------:R-:W-:Y:S01]  /*0d60*/  IABS R24, R2 ;  /* 0x0000000200187213 */ /* 0x000fe20000000000 */
[----:B------:R-:W-:Y:S04]  /*0d70*/  BSSY.RECONVERGENT B0, `(.L_x_12) ;  /* 0x0000019000007945 */ /* 0x000fe80003800200 */
[----:B------:R-:W-:-:S04]  /*0d80*/  IMAD.HI.U32 R3, R8, R24, RZ ;  /* 0x0000001808037227 */ /* 0x000fc800078e00ff */
[----:B------:R-:W-:-:S04]  /*0d90*/  IMAD.MOV R3, RZ, RZ, -R3 ;  /* 0x000000ffff037224 */ /* 0x000fc800078e0a03 */
[----:B------:R-:W-:-:S05]  /*0da0*/  IMAD R24, R15, R3, R24 ;  /* 0x000000030f187224 */ /* 0x000fca00078e0218 */
[----:B------:R-:W-:-:S13]  /*0db0*/  ISETP.GT.U32.AND P1, PT, R15, R24, PT ;  /* 0x000000180f00720c */ /* 0x000fda0003f24070 */
[----:B------:R-:W-:Y:S01]  /*0dc0*/  @!P1 IMAD.IADD R24, R24, 0x1, -R15 ;  /* 0x0000000118189824 */ /* 0x000fe200078e0a0f */
[----:B------:R-:W-:Y:S01]  /*0dd0*/  ISETP.GE.AND P1, PT, R2, RZ, PT ;  /* 0x000000ff0200720c */ /* 0x000fe20003f26270 */
[----:B------:R-:W-:-:S03]  /*0de0*/  IMAD.MOV.U32 R2, RZ, RZ, R10 ;  /* 0x000000ffff027224 */ /* 0x000fc600078e000a */
[----:B------:R-:W-:-:S13]  /*0df0*/  ISETP.GT.U32.AND P5, PT, R15, R24, PT ;  /* 0x000000180f00720c */ /* 0x000fda0003fa4070 */
[----:B------:R-:W-:Y:S01]  /*0e00*/  @!P5 IMAD.IADD R24, R24, 0x1, -R15 ;  /* 0x000000011818d824 */ /* 0x000fe200078e0a0f */
[----:B------:R-:W-:-:S04]  /*0e10*/  ISETP.GT.AND P5, PT, R10, -0x1, PT ;  /* 0xffffffff0a00780c */ /* 0x000fc80003fa4270 */
[----:B------:R-:W-:-:S09]  /*0e20*/  @!P1 IADD3 R24, PT, PT, -R24, RZ, RZ ;  /* 0x000000ff18189210 */ /* 0x000fd20007ffe1ff */
[----:B------:R-:W-:Y:S05]  /*0e30*/  @P5 BRA `(.L_x_13) ;  /* 0x0000000000305947 */ /* 0x000fea0003800000 */
[----:B------:R-:W-:-:S05]  /*0e40*/  IABS R3, R10 ;  /* 0x0000000a00037213 */ /* 0x000fca0000000000 */
[----:B------:R-:W-:-:S04]  /*0e50*/  IMAD.HI.U32 R2, R17, R3, RZ ;  /* 0x0000000311027227 */ /* 0x000fc800078e00ff */
[----:B------:R-:W-:-:S04]  /*0e60*/  IMAD.MOV R2, RZ, RZ, -R2 ;  /* 0x000000ffff027224 */ /* 0x000fc800078e0a02 */
[----:B------:R-:W-:-:S05]  /*0e70*/  IMAD R3, R14, R2, R3 ;  /* 0x000000020e037224 */ /* 0x000fca00078e0203 */
[----:B------:R-:W-:-:S13]  /*0e80*/  ISETP.GT.U32.AND P1, PT, R14, R3, PT ;  /* 0x000000030e00720c */ /* 0x000fda0003f24070 */
[----:B------:R-:W-:-:S05]  /*0e90*/  @!P1 IMAD.IADD R3, R3, 0x1, -R14 ;  /* 0x0000000103039824 */ /* 0x000fca00078e0a0e */
[----:B------:R-:W-:-:S13]  /*0ea0*/  ISETP.GT.U32.AND P1, PT, R14, R3, PT ;  /* 0x000000030e00720c */ /* 0x000fda0003f24070 */
[----:B------:R-:W-:Y:S02]  /*0eb0*/  @!P1 IADD3 R3, PT, PT, R3, -R14, RZ ;  /* 0x8000000e03039210 */ /* 0x000fe40007ffe0ff */
[----:B------:R-:W-:-:S13]  /*0ec0*/  ISETP.GE.AND P1, PT, R10, RZ, PT ;  /* 0x000000ff0a00720c */ /* 0x000fda0003f26270 */
[----:B------:R-:W-:-:S05]  /*0ed0*/  @!P1 IMAD.MOV R3, RZ, RZ, -R3 ;  /* 0x000000ffff039224 */ /* 0x000fca00078e0a03 */
[----:B------:R-:W-:-:S05]  /*0ee0*/  SEL R3, R12, R3, !P3 ;  /* 0x000000030c037207 */ /* 0x000fca0005800000 */
[----:B------:R-:W-:-:S07]  /*0ef0*/  IMAD.IADD R2, R3, 0x1, R4 ;  /* 0x0000000103027824 */ /* 0x000fce00078e0204 */
.L_x_13:
[----:B------:R-:W-:Y:S05]  /*0f00*/  BSYNC.RECONVERGENT B0 ;  /* 0x0000000000007941 */ /* 0x000fea0003800200 */
.L_x_12:
[----:B------:R-:W-:Y:S01]  /*0f10*/  IABS R19, R2 ;  /* 0x0000000200137213 */ /* 0x000fe20000000000 */
[----:B------:R-:W-:Y:S04]  /*0f20*/  BSSY.RECONVERGENT B0, `(.L_x_14) ;  /* 0x0000018000007945 */ /* 0x000fe80003800200 */
[----:B------:R-:W-:-:S04]  /*0f30*/  IMAD.HI.U32 R3, R17, R19, RZ ;  /* 0x0000001311037227 */ /* 0x000fc800078e00ff */
[----:B------:R-:W-:-:S04]  /*0f40*/  IMAD.MOV R3, RZ, RZ, -R3 ;  /* 0x000000ffff037224 */ /* 0x000fc800078e0a03 */
[----:B------:R-:W-:-:S05]  /*0f50*/  IMAD R3, R14, R3, R19 ;  /* 0x000000030e037224 */ /* 0x000fca00078e0213 */
[----:B------:R-:W-:-:S13]  /*0f60*/  ISETP.GT.U32.AND P1, PT, R14, R3, PT ;  /* 0x000000030e00720c */ /* 0x000fda0003f24070 */
[----:B------:R-:W-:-:S04]  /*0f70*/  @!P1 IADD3 R3, PT, PT, R3, -R14, RZ ;  /* 0x8000000e03039210 */ /* 0x000fc80007ffe0ff */
[----:B------:R-:W-:-:S13]  /*0f80*/  ISETP.GT.U32.AND P1, PT, R14, R3, PT ;  /* 0x000000030e00720c */ /* 0x000fda0003f24070 */
[----:B------:R-:W-:Y:S01]  /*0f90*/  @!P1 IMAD.IADD R3, R3, 0x1, -R14 ;  /* 0x0000000103039824 */ /* 0x000fe200078e0a0e */
[----:B------:R-:W-:Y:S01]  /*0fa0*/  ISETP.GE.AND P1, PT, R2, RZ, PT ;  /* 0x000000ff0200720c */ /* 0x000fe20003f26270 */
[----:B------:R-:W-:-:S12]  /*0fb0*/  IMAD.MOV.U32 R2, RZ, RZ, R20 ;  /* 0x000000ffff027224 */ /* 0x000fd800078e0014 */
[----:B------:R-:W-:Y:S01]  /*0fc0*/  @!P1 IMAD.MOV R3, RZ, RZ, -R3 ;  /* 0x000000ffff039224 */ /* 0x000fe200078e0a03 */
[----:B------:R-:W-:Y:S06]  /*0fd0*/  @P0 BRA `(.L_x_15) ;  /* 0x0000000000300947 */ /* 0x000fec0003800000 */
[----:B------:R-:W-:-:S05]  /*0fe0*/  IABS R2, R20 ;  /* 0x0000001400027213 */ /* 0x000fca0000000000 */
[----:B------:R-:W-:-:S05]  /*0ff0*/  IMAD.HI.U32 R19, R8, R2, RZ ;  /* 0x0000000208137227 */ /* 0x000fca00078e00ff */
[----:B------:R-:W-:-:S05]  /*1000*/  IADD3 R19, PT, PT, -R19, RZ, RZ ;  /* 0x000000ff13137210 */ /* 0x000fca0007ffe1ff */
[----:B------:R-:W-:-:S05]  /*1010*/  IMAD R2, R15, R19, R2 ;  /* 0x000000130f027224 */ /* 0x000fca00078e0202 */
[----:B------:R-:W-:-:S13]  /*1020*/  ISETP.GT.U32.AND P1, PT, R15, R2, PT ;  /* 0x000000020f00720c */ /* 0x000fda0003f24070 */
[----:B------:R-:W-:-:S05]  /*1030*/  @!P1 IMAD.IADD R2, R2, 0x1, -R15 ;  /* 0x0000000102029824 */ /* 0x000fca00078e0a0f */
[----:B------:R-:W-:-:S13]  /*1040*/  ISETP.GT.U32.AND P1, PT, R15, R2, PT ;  /* 0x000000020f00720c */ /* 0x000fda0003f24070 */
[----:B------:R-:W-:Y:S01]  /*1050*/  @!P1 IMAD.IADD R2, R2, 0x1, -R15 ;  /* 0x0000000102029824 */ /* 0x000fe200078e0a0f */
[----:B------:R-:W-:-:S13]  /*1060*/  ISETP.GE.AND P1, PT, R20, RZ, PT ;  /* 0x000000ff1400720c */ /* 0x000fda0003f26270 */
[----:B------:R-:W-:-:S05]  /*1070*/  @!P1 IMAD.MOV R2, RZ, RZ, -R2 ;  /* 0x000000ffff029224 */ /* 0x000fca00078e0a02 */
[----:B------:R-:W-:-:S04]  /*1080*/  SEL R2, R13, R2, !P4 ;  /* 0x000000020d027207 */ /* 0x000fc80006000000 */
[----:B------:R-:W-:-:S07]  /*1090*/  IADD3 R2, PT, PT, R2, R5, RZ ;  /* 0x0000000502027210 */ /* 0x000fce0007ffe0ff */
.L_x_15:
[----:B------:R-:W-:Y:S05]  /*10a0*/  BSYNC.RECONVERGENT B0 ;  /* 0x0000000000007941 */ /* 0x000fea0003800200 */
.L_x_14:
[----:B------:R-:W-:Y:S01]  /*10b0*/  IABS R22, R2 ;  /* 0x0000000200167213 */ /* 0x000fe20000000000 */
[----:B------:R-:W-:Y:S04]  /*10c0*/  BSSY.RECONVERGENT B0, `(.L_x_16) ;  /* 0x0000019000007945 */ /* 0x000fe80003800200 */
[----:B------:R-:W-:-:S04]  /*10d0*/  IMAD.HI.U32 R19, R8, R22, RZ ;  /* 0x0000001608137227 */ /* 0x000fc800078e00ff */
[----:B------:R-:W-:-:S04]  /*10e0*/  IMAD.MOV R19, RZ, RZ, -R19 ;  /* 0x000000ffff137224 */ /* 0x000fc800078e0a13 */
[----:B------:R-:W-:Y:S02]  /*10f0*/  IMAD R22, R15, R19, R22 ;  /* 0x000000130f167224 */ /* 0x000fe400078e0216 */
[----:B------:R-:W-:-:S03]  /*1100*/  IMAD.MOV.U32 R19, RZ, RZ, R10 ;  /* 0x000000ffff137224 */ /* 0x000fc600078e000a */
[----:B------:R-:W-:-:S13]  /*1110*/  ISETP.GT.U32.AND P1, PT, R15, R22, PT ;  /* 0x000000160f00720c */ /* 0x000fda0003f24070 */
[----:B------:R-:W-:-:S05]  /*1120*/  @!P1 IMAD.IADD R22, R22, 0x1, -R15 ;  /* 0x0000000116169824 */ /* 0x000fca00078e0a0f */
[----:B------:R-:W-:-:S13]  /*1130*/  ISETP.GT.U32.AND P1, PT, R15, R22, PT ;  /* 0x000000160f00720c */ /* 0x000fda0003f24070 */
[----:B------:R-:W-:Y:S01]  /*1140*/  @!P1 IMAD.IADD R22, R22, 0x1, -R15 ;  /* 0x0000000116169824 */ /* 0x000fe200078e0a0f */
[----:B------:R-:W-:-:S04]  /*1150*/  ISETP.GE.AND P1, PT, R2, RZ, PT ;  /* 0x000000ff0200720c */ /* 0x000fc80003f26270 */
[----:B------:R-:W-:-:S09]  /*1160*/  MOV R2, R22 ;  /* 0x0000001600027202 */ /* 0x000fd20000000f00 */
[----:B------:R-:W-:Y:S01]  /*1170*/  @!P1 IMAD.MOV R2, RZ, RZ, -R2 ;  /* 0x000000ffff029224 */ /* 0x000fe200078e0a02 */
[----:B------:R-:W-:Y:S06]  /*1180*/  @P5 BRA `(.L_x_17) ;  /* 0x0000000000305947 */ /* 0x000fec0003800000 */
        /* <DEDUP_REMOVED lines=12> */
.L_x_17:
[----:B------:R-:W-:Y:S05]  /*1250*/  BSYNC.RECONVERGENT B0 ;  /* 0x0000000000007941 */ /* 0x000fea0003800200 */
.L_x_16:
[----:B------:R-:W-:Y:S01]  /*1260*/  IABS R22, R19 ;  /* 0x0000001300167213 */ /* 0x000fe20000000000 */
[----:B------:R-:W-:Y:S01]  /*1270*/  BSSY.RECONVERGENT B0, `(.L_x_18) ;  /* 0x0000018000007945 */ /* 0x000fe20003800200 */
[----:B------:R-:W-:Y:S02]  /*1280*/  ISETP.GE.AND P5, PT, R19, RZ, PT ;  /* 0x000000ff1300720c */ /* 0x000fe40003fa6270 */
[----:B------:R-:W-:Y:S01]  /*1290*/  MOV R19, R0 ;  /* 0x0000000000137202 */ /* 0x000fe20000000f00 */
[----:B------:R-:W-:-:S05]  /*12a0*/  IMAD.HI.U32 R21, R17, R22, RZ ;  /* 0x0000001611157227 */ /* 0x000fca00078e00ff */
[----:B------:R-:W-:-:S05]  /*12b0*/  IADD3 R21, PT, PT, -R21, RZ, RZ ;  /* 0x000000ff15157210 */ /* 0x000fca0007ffe1ff */
[----:B------:R-:W-:-:S05]  /*12c0*/  IMAD R21, R14, R21, R22 ;  /* 0x000000150e157224 */ /* 0x000fca00078e0216 */
[----:B------:R-:W-:-:S13]  /*12d0*/  ISETP.GT.U32.AND P1, PT, R14, R21, PT ;  /* 0x000000150e00720c */ /* 0x000fda0003f24070 */
[----:B------:R-:W-:-:S05]  /*12e0*/  @!P1 IMAD.IADD R21, R21, 0x1, -R14 ;  /* 0x0000000115159824 */ /* 0x000fca00078e0a0e */
[----:B------:R-:W-:-:S13]  /*12f0*/  ISETP.GT.U32.AND P1, PT, R14, R21, PT ;  /* 0x000000150e00720c */ /* 0x000fda0003f24070 */
[----:B------:R-:W-:-:S04]  /*1300*/  @!P1 IMAD.IADD R21, R21, 0x1, -R14 ;  /* 0x0000000115159824 */ /* 0x000fc800078e0a0e */
        /* <DEDUP_REMOVED lines=8> */
[----:B------:R-:W-:-:S05]  /*1390*/  @!P1 IMAD.IADD R22, R22, 0x1, -R15 ;  /* 0x0000000116169824 */ /* 0x000fca00078e0a0f */
[----:B------:R-:W-:-:S13]  /*13a0*/  ISETP.GT.U32.AND P1, PT, R15, R22, PT ;  /* 0x000000160f00720c */ /* 0x000fda0003f24070 */
[----:B------:R-:W-:-:S05]  /*13b0*/  @!P1 IMAD.IADD R22, R22, 0x1, -R15 ;  /* 0x0000000116169824 */ /* 0x000fca00078e0a0f */
[----:B------:R-:W-:-:S04]  /*13c0*/  @!P5 IADD3 R22, PT, PT, -R22, RZ, RZ ;  /* 0x000000ff1616d210 */ /* 0x000fc80007ffe1ff */
[----:B------:R-:W-:-:S05]  /*13d0*/  SEL R22, R13, R22, !P4 ;  /* 0x000000160d167207 */ /* 0x000fca0006000000 */
[----:B------:R-:W-:-:S07]  /*13e0*/  IMAD.IADD R19, R22, 0x1, R5 ;  /* 0x0000000116137824 */ /* 0x000fce00078e0205 */
.L_x_19:
[----:B------:R-:W-:Y:S05]  /*13f0*/  BSYNC.RECONVERGENT B0 ;  /* 0x0000000000007941 */ /* 0x000fea0003800200 */
.L_x_18:
[----:B------:R-:W-:Y:S01]  /*1400*/  IABS R23, R19 ;  /* 0x0000001300177213 */ /* 0x000fe20000000000 */
[----:B------:R-:W-:Y:S04]  /*1410*/  BSSY.RECONVERGENT B0, `(.L_x_20) ;  /* 0x000001a000007945 */ /* 0x000fe80003800200 */
[----:B------:R-:W-:-:S04]  /*1420*/  IMAD.HI.U32 R22, R8, R23, RZ ;  /* 0x0000001708167227 */ /* 0x000fc800078e00ff */
[----:B------:R-:W-:-:S04]  /*1430*/  IMAD.MOV R22, RZ, RZ, -R22 ;  /* 0x000000ffff167224 */ /* 0x000fc800078e0a16 */
[----:B------:R-:W-:-:S05]  /*1440*/  IMAD R22, R15, R22, R23 ;  /* 0x000000160f167224 */ /* 0x000fca00078e0217 */
[----:B------:R-:W-:-:S13]  /*1450*/  ISETP.GT.U32.AND P1, PT, R15, R22, PT ;  /* 0x000000160f00720c */ /* 0x000fda0003f24070 */
[----:B------:R-:W-:Y:S01]  /*1460*/  @!P1 IMAD.IADD R22, R22, 0x1, -R15 ;  /* 0x0000000116169824 */ /* 0x000fe200078e0a0f */
[----:B------:R-:W-:-:S04]  /*1470*/  ISETP.GE.AND P1, PT, R19, RZ, PT ;  /* 0x000000ff1300720c */ /* 0x000fc80003f26270 */
[----:B------:R-:W-:-:S13]  /*1480*/  ISETP.GT.U32.AND P5, PT, R15, R22, PT ;  /* 0x000000160f00720c */ /* 0x000fda0003fa4070 */
[----:B------:R-:W-:Y:S02]  /*1490*/  @!P5 IADD3 R22, PT, PT, R22, -R15, RZ ;  /* 0x8000000f1616d210 */ /* 0x000fe40007ffe0ff */
[C---:B------:R-:W-:Y:S01]  /*14a0*/  ISETP.GT.AND P5, PT, R10.reuse, -0x2, PT ;  /* 0xfffffffe0a00780c */ /* 0x040fe20003fa4270 */
[----:B------:R-:W-:Y:S02]  /*14b0*/  VIADD R10, R10, 0x1 ;  /* 0x000000010a0a7836 */ /* 0x000fe40000000000 */
[----:B------:R-:W-:Y:S02]  /*14c0*/  @!P1 IMAD.MOV R22, RZ, RZ, -R22 ;  /* 0x000000ffff169224 */ /* 0x000fe400078e0a16 */
[----:B------:R-:W-:-:S08]  /*14d0*/  IMAD.MOV.U32 R23, RZ, RZ, R10 ;  /* 0x000000ffff177224 */ /* 0x000fd000078e000a */
[----:B------:R-:W-:Y:S05]  /*14e0*/  @P5 BRA `(.L_x_21) ;  /* 0x0000000000305947 */ /* 0x000fea0003800000 */
        /* <DEDUP_REMOVED lines=12> */
.L_x_21:
[----:B------:R-:W-:Y:S05]  /*15b0*/  BSYNC.RECONVERGENT B0 ;  /* 0x0000000000007941 */ /* 0x000fea0003800200 */
.L_x_20:
[----:B------:R-:W-:Y:S01]  /*15c0*/  IABS R25, R23 ;  /* 0x0000001700197213 */ /* 0x000fe20000000000 */
[----:B------:R-:W-:Y:S01]  /*15d0*/  BSSY.RECONVERGENT B0, `(.L_x_22) ;  /* 0x000001b000007945 */ /* 0x000fe20003800200 */
[----:B------:R-:W-:Y:S02]  /*15e0*/  SEL R26, R12, R9, !P3 ;  /* 0x000000090c1a7207 */ /* 0x000fe40005800000 */
[----:B------:R-:W-:Y:S01]  /*15f0*/  SEL R9, R13, R18, !P4 ;  /* 0x000000120d097207 */ /* 0x000fe20006000000 */
[----:B------:R-:W-:-:S04]  /*1600*/  IMAD.HI.U32 R19, R17, R25, RZ ;  /* 0x0000001911137227 */ /* 0x000fc800078e00ff */
[----:B------:R-:W-:-:S04]  /*1610*/  IMAD.MOV R19, RZ, RZ, -R19 ;  /* 0x000000ffff137224 */ /* 0x000fc800078e0a13 */
[----:B------:R-:W-:Y:S01]  /*1620*/  IMAD R19, R14, R19, R25 ;  /* 0x000000130e137224 */ /* 0x000fe200078e0219 */
[----:B------:R-:W-:-:S04]  /*1630*/  SEL R25, R12, R7, !P3 ;  /* 0x000000070c197207 */ /* 0x000fc80005800000 */
[----:B------:R-:W-:-:S13]  /*1640*/  ISETP.GT.U32.AND P1, PT, R14, R19, PT ;  /* 0x000000130e00720c */ /* 0x000fda0003f24070 */
[----:B------:R-:W-:-:S05]  /*1650*/  @!P1 IMAD.IADD R19, R19, 0x1, -R14 ;  /* 0x0000000113139824 */ /* 0x000fca00078e0a0e */
[----:B------:R-:W-:-:S13]  /*1660*/  ISETP.GT.U32.AND P1, PT, R14, R19, PT ;  /* 0x000000130e00720c */ /* 0x000fda0003f24070 */
[----:B------:R-:W-:Y:S01]  /*1670*/  @!P1 IMAD.IADD R19, R19, 0x1, -R14 ;  /* 0x0000000113139824 */ /* 0x000fe200078e0a0e */
[----:B------:R-:W-:-:S04]  /*1680*/  ISETP.GE.AND P1, PT, R23, RZ, PT ;  /* 0x000000ff1700720c */ /* 0x000fc80003f26270 */
[----:B------:R-:W-:Y:S01]  /*1690*/  P2R R18, PR, RZ, 0x2 ;  /* 0x00000002ff127803 */ /* 0x000fe20000000000 */
[----:B------:R-:W-:Y:S08]  /*16a0*/  @P0 BRA `(.L_x_23) ;  /* 0x0000000000340947 */ /* 0x000ff00003800000 */
        /* <DEDUP_REMOVED lines=8> */
[----:B------:R-:W-:-:S03]  /*1730*/  ISETP.GE.AND P0, PT, R20, RZ, PT ;  /* 0x000000ff1400720c */ /* 0x000fc60003f06270 */
[----:B------:R-:W-:-:S10]  /*1740*/  IMAD.MOV.U32 R20, RZ, RZ, R7 ;  /* 0x000000ffff147224 */ /* 0x000fd400078e0007 */
[----:B------:R-:W-:-:S04]  /*1750*/  @!P0 IADD3 R20, PT, PT, -R20, RZ, RZ ;  /* 0x000000ff14148210 */ /* 0x000fc80007ffe1ff */
[----:B------:R-:W-:-:S05]  /*1760*/  SEL R20, R13, R20, !P4 ;  /* 0x000000140d147207 */ /* 0x000fca0006000000 */
[----:B------:R-:W-:-:S07]  /*1770*/  IMAD.IADD R20, R20, 0x1, R5 ;  /* 0x0000000114147824 */ /* 0x000fce00078e0205 */
.L_x_23:
[----:B------:R-:W-:Y:S05]  /*1780*/  BSYNC.RECONVERGENT B0 ;  /* 0x0000000000007941 */ /* 0x000fea0003800200 */
.L_x_22:
[----:B------:R-:W-:Y:S01]  /*1790*/  SEL R11, R12, R11, !P3 ;  /* 0x0000000b0c0b7207 */ /* 0x000fe20005800000 */
[----:B------:R-:W-:Y:S01]  /*17a0*/  BSSY.RECONVERGENT B0, `(.L_x_24) ;  /* 0x0000016000007945 */ /* 0x000fe20003800200 */
[C---:B------:R-:W-:Y:S01]  /*17b0*/  SEL R24, R13.reuse, R24, !P4 ;  /* 0x000000180d187207 */ /* 0x040fe20006000000 */
[-C--:B------:R-:W-:Y:S01]  /*17c0*/  IMAD R7, R26, R5.reuse, R9 ;  /* 0x000000051a077224 */ /* 0x080fe200078e0209 */
[----:B------:R-:W-:Y:S01]  /*17d0*/  IABS R23, R20 ;  /* 0x0000001400177213 */ /* 0x000fe20000000000 */
[----:B------:R-:W-:Y:S01]  /*17e0*/  IMAD.MOV.U32 R26, RZ, RZ, R10 ;  /* 0x000000ffff1a7224 */ /* 0x000fe200078e000a */
[----:B------:R-:W-:Y:S01]  /*17f0*/  SEL R28, R13, R28, !P4 ;  /* 0x0000001c0d1c7207 */ /* 0x000fe20006000000 */
[----:B------:R-:W-:Y:S02]  /*1800*/  IMAD R11, R11, R5, R24 ;  /* 0x000000050b0b7224 */ /* 0x000fe400078e0218 */
[----:B------:R-:W-:-:S04]  /*1810*/  IMAD.HI.U32 R24, R8, R23, RZ ;  /* 0x0000001708187227 */ /* 0x000fc800078e00ff */
[----:B------:R-:W-:Y:S01]  /*1820*/  IMAD R9, R25, R5, R28 ;  /* 0x0000000519097224 */ /* 0x000fe200078e021c */
[----:B------:R-:W-:Y:S06]  /*1830*/  @P5 BRA `(.L_x_25) ;  /* 0x0000000000305947 */ /* 0x000fec0003800000 */
[----:B------:R-:W-:-:S05]  /*1840*/  IABS R25, R10 ;  /* 0x0000000a00197213 */ /* 0x000fca0000000000 */
[----:B------:R-:W-:-:S04]  /*1850*/  IMAD.HI.U32 R26, R17, R25, RZ ;  /* 0x00000019111a7227 */ /* 0x000fc800078e00ff */
[----:B------:R-:W-:-:S04]  /*1860*/  IMAD.MOV R26, RZ, RZ, -R26 ;  /* 0x000000ffff1a7224 */ /* 0x000fc800078e0a1a */
[----:B------:R-:W-:-:S05]  /*1870*/  IMAD R25, R14, R26, R25 ;  /* 0x0000001a0e197224 */ /* 0x000fca00078e0219 */
[----:B------:R-:W-:-:S13]  /*1880*/  ISETP.GT.U32.AND P0, PT, R14, R25, PT ;  /* 0x000000190e00720c */ /* 0x000fda0003f04070 */
[----:B------:R-:W-:-:S04]  /*1890*/  @!P0 IADD3 R25, PT, PT, R25, -R14, RZ ;  /* 0x8000000e19198210 */ /* 0x000fc80007ffe0ff */
[----:B------:R-:W-:-:S13]  /*18a0*/  ISETP.GT.U32.AND P0, PT, R14, R25, PT ;  /* 0x000000190e00720c */ /* 0x000fda0003f04070 */
[----:B------:R-:W-:Y:S01]  /*18b0*/  @!P0 IMAD.IADD R25, R25, 0x1, -R14 ;  /* 0x0000000119198824 */ /* 0x000fe200078e0a0e */
[----:B------:R-:W-:-:S13]  /*18c0*/  ISETP.GE.AND P0, PT, R10, RZ, PT ;  /* 0x000000ff0a00720c */ /* 0x000fda0003f06270 */
[----:B------:R-:W-:-:S05]  /*18d0*/  @!P0 IMAD.MOV R25, RZ, RZ, -R25 ;  /* 0x000000ffff198224 */ /* 0x000fca00078e0a19 */
[----:B------:R-:W-:-:S05]  /*18e0*/  SEL R25, R12, R25, !P3 ;  /* 0x000000190c197207 */ /* 0x000fca0005800000 */
[----:B------:R-:W-:-:S07]  /*18f0*/  IMAD.IADD R26, R25, 0x1, R4 ;  /* 0x00000001191a7824 */ /* 0x000fce00078e0204 */
.L_x_25:
[----:B------:R-:W-:Y:S05]  /*1900*/  BSYNC.RECONVERGENT B0 ;  /* 0x0000000000007941 */ /* 0x000fea0003800200 */
.L_x_24:
[----:B------:R-:W-:Y:S01]  /*1910*/  BSSY.RECONVERGENT B0, `(.L_x_26) ;  /* 0x0000012000007945 */ /* 0x000fe20003800200 */
[----:B------:R-:W-:Y:S02]  /*1920*/  IABS R25, R26 ;  /* 0x0000001a00197213 */ /* 0x000fe40000000000 */
[----:B------:R-:W-:Y:S02]  /*1930*/  ISETP.GE.AND P1, PT, R20, RZ, PT ;  /* 0x000000ff1400720c */ /* 0x000fe40003f26270 */
[----:B------:R-:W-:Y:S02]  /*1940*/  IADD3 R24, PT, PT, -R24, RZ, RZ ;  /* 0x000000ff18187210 */ /* 0x000fe40007ffe1ff */
[----:B------:R-:W-:Y:S01]  /*1950*/  ISETP.GE.AND P0, PT, R26, RZ, PT ;  /* 0x000000ff1a00720c */ /* 0x000fe20003f06270 */
        /* <DEDUP_REMOVED lines=13> */
.L_x_27:
[----:B------:R-:W-:Y:S05]  /*1a30*/  BSYNC.RECONVERGENT B0 ;  /* 0x0000000000007941 */ /* 0x000fea0003800200 */
.L_x_26:
[----:B------:R-:W-:Y:S01]  /*1a40*/  IMAD R20, R15, R24, R23 ;  /* 0x000000180f147224 */ /* 0x000fe200078e0217 */
[----:B------:R-:W-:Y:S01]  /*1a50*/  BSSY.RECONVERGENT B0, `(.L_x_28) ;  /* 0x0000014000007945 */ /* 0x000fe20003800200 */
[----:B------:R-:W-:Y:S01]  /*1a60*/  IMAD.HI.U32 R27, R17, R25, RZ ;  /* 0x00000019111b7227 */ /* 0x000fe200078e00ff */
[----:B------:R-:W-:Y:S02]  /*1a70*/  SEL R23, R13, R2, !P4 ;  /* 0x000000020d177207 */ /* 0x000fe40006000000 */
[----:B------:R-:W-:Y:S01]  /*1a80*/  IABS R24, R6 ;  /* 0x0000000600187213 */ /* 0x000fe20000000000 */
[----:B------:R-:W-:Y:S01]  /*1a90*/  IMAD.MOV R2, RZ, RZ, -R27 ;  /* 0x000000ffff027224 */ /* 0x000fe200078e0a1b */
[----:B------:R-:W-:Y:S02]  /*1aa0*/  SEL R26, R12, R3, !P3 ;  /* 0x000000030c1a7207 */ /* 0x000fe40005800000 */
[----:B------:R-:W-:Y:S01]  /*1ab0*/  ISETP.GT.U32.AND P6, PT, R15, R20, PT ;  /* 0x000000140f00720c */ /* 0x000fe20003fc4070 */
[----:B------:R-:W-:-:S12]  /*1ac0*/  @P5 BRA `(.L_x_29) ;  /* 0x0000000000305947 */ /* 0x000fd80003800000 */
        /* <DEDUP_REMOVED lines=12> */
.L_x_29:
[----:B------:R-:W-:Y:S05]  /*1b90*/  BSYNC.RECONVERGENT B0 ;  /* 0x0000000000007941 */ /* 0x000fea0003800200 */
.L_x_28:
[----:B------:R-:W-:Y:S01]  /*1ba0*/  IABS R3, R10 ;  /* 0x0000000a00037213 */ /* 0x000fe20000000000 */
[----:B------:R-:W-:Y:S01]  /*1bb0*/  IMAD R23, R26, R5, R23 ;  /* 0x000000051a177224 */ /* 0x000fe200078e0217 */
[----:B------:R-:W-:Y:S01]  /*1bc0*/  BSSY.RECONVERGENT B0, `(.L_x_30) ;  /* 0x0000019000007945 */ /* 0x000fe20003800200 */
[----:B------:R-:W-:Y:S01]  /*1bd0*/  IMAD R25, R14, R2, R25 ;  /* 0x000000020e197224 */ /* 0x000fe200078e0219 */
[----:B------:R-:W-:Y:S01]  /*1be0*/  MOV R26, R3 ;  /* 0x00000003001a7202 */ /* 0x000fe20000000f00 */
[----:B------:R-:W-:Y:S01]  /*1bf0*/  IMAD.HI.U32 R4, R8, R24, RZ ;  /* 0x0000001808047227 */ /* 0x000fe200078e00ff */
[----:B------:R-:W0:Y:S03]  /*1c00*/  LDC.64 R2, c[0x0][0x380] ;  /* 0x0000e000ff027b82 */ /* 0x000e260000000a00 */
[----:B------:R-:W-:Y:S01]  /*1c10*/  @!P6 IMAD.IADD R20, R20, 0x1, -R15 ;  /* 0x000000011414e824 */ /* 0x000fe200078e0a0f */
[----:B------:R-:W-:Y:S01]  /*1c20*/  ISETP.GT.U32.AND P6, PT, R14, R25, PT ;  /* 0x000000190e00720c */ /* 0x000fe20003fc4070 */
[----:B------:R-:W-:-:S02]  /*1c30*/  IMAD.MOV R4, RZ, RZ, -R4 ;  /* 0x000000ffff047224 */ /* 0x000fc400078e0a04 */
[----:B------:R-:W-:Y:S01]  /*1c40*/  IMAD.HI.U32 R17, R17, R26, RZ ;  /* 0x0000001a11117227 */ /* 0x000fe200078e00ff */
[----:B------:R-:W-:-:S03]  /*1c50*/  ISETP.GT.U32.AND P5, PT, R15, R20, PT ;  /* 0x000000140f00720c */ /* 0x000fc60003fa4070 */
[----:B------:R-:W-:Y:S02]  /*1c60*/  IMAD R4, R15, R4, R24 ;  /* 0x000000040f047224 */ /* 0x000fe400078e0218 */
[----:B------:R-:W-:Y:S01]  /*1c70*/  IMAD.MOV R17, RZ, RZ, -R17 ;  /* 0x000000ffff117224 */ /* 0x000fe200078e0a11 */
[----:B------:R-:W-:Y:S07]  /*1c80*/  @P2 BRA `(.L_x_31) ;  /* 0x0000000000302947 */ /* 0x000fee0003800000 */
        /* <DEDUP_REMOVED lines=12> */
.L_x_31:
[----:B------:R-:W-:Y:S05]  /*1d50*/  BSYNC.RECONVERGENT B0 ;  /* 0x0000000000007941 */ /* 0x000fea0003800200 */
.L_x_30:
[----:B------:R-:W-:Y:S01]  /*1d60*/  @!P6 IMAD.IADD R25, R25, 0x1, -R14 ;  /* 0x000000011919e824 */ /* 0x000fe200078e0a0e */
[----:B------:R-:W-:Y:S01]  /*1d70*/  ISETP.NE.AND P6, PT, R18, RZ, PT ;  /* 0x000000ff1200720c */ /* 0x000fe20003fc5270 */
[----:B------:R-:W-:Y:S01]  /*1d80*/  IMAD R17, R14, R17, R26 ;  /* 0x000000110e117224 */ /* 0x000fe200078e021a */
[----:B------:R-:W-:Y:S01]  /*1d90*/  IABS R24, R0 ;  /* 0x0000000000187213 */ /* 0x000fe20000000000 */
[----:B------:R-:W-:Y:S01]  /*1da0*/  @!P5 IMAD.IADD R20, R20, 0x1, -R15 ;  /* 0x000000011414d824 */ /* 0x000fe200078e0a0f */
[----:B------:R-:W-:Y:S01]  /*1db0*/  ISETP.GT.U32.AND P2, PT, R14, R25, PT ;  /* 0x000000190e00720c */ /* 0x000fe20003f44070 */
[----:B------:R-:W1:Y:S01]  /*1dc0*/  LDCU.64 UR4, c[0x0][0x358] ;  /* 0x00006b00ff0477ac */ /* 0x000e620008000a00 */
[----:B------:R-:W-:Y:S01]  /*1dd0*/  ISETP.GT.U32.AND P5, PT, R15, R4, PT ;  /* 0x000000040f00720c */ /* 0x000fe20003fa4070 */
[----:B------:R-:W-:-:S04]  /*1de0*/  IMAD.HI.U32 R8, R8, R24, RZ ;  /* 0x0000001808087227 */ /* 0x000fc800078e00ff */
[----:B------:R-:W-:Y:S02]  /*1df0*/  IMAD.MOV R8, RZ, RZ, -R8 ;  /* 0x000000ffff087224 */ /* 0x000fe400078e0a08 */
[----:B------:R-:W-:Y:S01]  /*1e00*/  @!P6 IADD3 R19, PT, PT, -R19, RZ, RZ ;  /* 0x000000ff1313e210 */ /* 0x000fe20007ffe1ff */
[----:B------:R-:W-:Y:S01]  /*1e10*/  @!P1 IMAD.MOV R20, RZ, RZ, -R20 ;  /* 0x000000ffff149224 */ /* 0x000fe200078e0a14 */
[----:B------:R-:W-:Y:S01]  /*1e20*/  ISETP.GT.U32.AND P6, PT, R14, R17, PT ;  /* 0x000000110e00720c */ /* 0x000fe20003fc4070 */
[----:B------:R-:W-:Y:S01]  /*1e30*/  IMAD R18, R15, R8, R24 ;  /* 0x000000080f127224 */ /* 0x000fe200078e0218 */
[----:B------:R-:W-:Y:S01]  /*1e40*/  ISETP.GE.AND P1, PT, R6, RZ, PT ;  /* 0x000000ff0600720c */ /* 0x000fe20003f26270 */
[----:B------:R-:W-:Y:S02]  /*1e50*/  @!P2 IMAD.IADD R25, R25, 0x1, -R14 ;  /* 0x000000011919a824 */ /* 0x000fe400078e0a0e */
[----:B------:R-:W-:Y:S01]  /*1e60*/  @!P5 IMAD.IADD R4, R4, 0x1, -R15 ;  /* 0x000000010404d824 */ /* 0x000fe200078e0a0f */
[----:B------:R-:W-:Y:S01]  /*1e70*/  ISETP.GT.U32.AND P2, PT, R15, R18, PT ;  /* 0x000000120f00720c */ /* 0x000fe20003f44070 */
[----:B0-----:R-:W-:-:S04]  /*1e80*/  IMAD.WIDE R6, R7, 0x4, R2 ;  /* 0x0000000407067825 */ /* 0x001fc800078e0202 */
[----:B------:R-:W-:Y:S01]  /*1e90*/  IMAD.WIDE R8, R9, 0x4, R2 ;  /* 0x0000000409087825 */ /* 0x000fe200078e0202 */
[----:B-1----:R0:W2:Y:S01]  /*1ea0*/  LDG.E R24, desc[UR4][R6.64] ;  /* 0x0000000406187981 */ /* 0x0020a2000c1e1900 */
[----:B------:R-:W-:Y:S02]  /*1eb0*/  @!P6 IADD3 R17, PT, PT, R17, -R14, RZ ;  /* 0x8000000e1111e210 */ /* 0x000fe40007ffe0ff */
[----:B------:R-:W-:Y:S02]  /*1ec0*/  ISETP.GT.U32.AND P6, PT, R15, R4, PT ;  /* 0x000000040f00720c */ /* 0x000fe40003fc4070 */
[----:B------:R1:W3:Y:S01]  /*1ed0*/  LDG.E R8, desc[UR4][R8.64] ;  /* 0x0000000408087981 */ /* 0x0002e2000c1e1900 */
[----:B------:R-:W-:Y:S01]  /*1ee0*/  ISETP.GE.AND P5, PT, R10, RZ, PT ;  /* 0x000000ff0a00720c */ /* 0x000fe20003fa6270 */
[----:B------:R-:W-:Y:S01]  /*1ef0*/  @!P2 IMAD.IADD R18, R18, 0x1, -R15 ;  /* 0x000000011212a824 */ /* 0x000fe200078e0a0f */
[----:B------:R-:W-:Y:S01]  /*1f00*/  ISETP.GT.U32.AND P2, PT, R14, R17, PT ;  /* 0x000000110e00720c */ /* 0x000fe20003f44070 */
[----:B------:R-:W-:Y:S01]  /*1f10*/  IMAD.WIDE R10, R11, 0x4, R2 ;  /* 0x000000040b0a7825 */ /* 0x000fe200078e0202 */
[----:B------:R-:W-:-:S02]  /*1f20*/  SEL R21, R12, R21, !P3 ;  /* 0x000000150c157207 */ /* 0x000fc40005800000 */
[----:B------:R-:W-:Y:S01]  /*1f30*/  SEL R22, R13, R22, !P4 ;  /* 0x000000160d167207 */ /* 0x000fe20006000000 */
[----:B------:R-:W-:Y:S01]  /*1f40*/  @!P0 IMAD.MOV R25, RZ, RZ, -R25 ;  /* 0x000000ffff198224 */ /* 0x000fe200078e0a19 */
[----:B------:R-:W-:Y:S01]  /*1f50*/  ISETP.GT.U32.AND P0, PT, R15, R18, PT ;  /* 0x000000120f00720c */ /* 0x000fe20003f04070 */
[----:B0-----:R-:W-:Y:S01]  /*1f60*/  IMAD.WIDE R6, R23, 0x4, R2 ;  /* 0x0000000417067825 */ /* 0x001fe200078e0202 */
[----:B------:R-:W4:Y:S03]  /*1f70*/  LDG.E R10, desc[UR4][R10.64] ;  /* 0x000000040a0a7981 */ /* 0x000f26000c1e1900 */
[----:B------:R-:W-:Y:S01]  /*1f80*/  @!P6 IMAD.IADD R4, R4, 0x1, -R15 ;  /* 0x000000010404e824 */ /* 0x000fe200078e0a0f */
[----:B------:R-:W-:Y:S01]  /*1f90*/  ISETP.GE.AND P6, PT, R0, RZ, PT ;  /* 0x000000ff0000720c */ /* 0x000fe20003fc6270 */
[----:B------:R-:W-:Y:S01]  /*1fa0*/  IMAD R21, R21, R5, R22 ;  /* 0x0000000515157224 */ /* 0x000fe200078e0216 */
[----:B-1----:R-:W-:Y:S01]  /*1fb0*/  SEL R9, R12, R19, !P3 ;  /* 0x000000130c097207 */ /* 0x002fe20005800000 */
[----:B------:R0:W5:Y:S01]  /*1fc0*/  LDG.E R6, desc[UR4][R6.64] ;  /* 0x0000000406067981 */ /* 0x000162000c1e1900 */
[----:B------:R-:W-:Y:S01]  /*1fd0*/  SEL R22, R13, R20, !P4 ;  /* 0x000000140d167207 */ /* 0x000fe20006000000 */
[----:B------:R-:W-:Y:S01]  /*1fe0*/  IMAD.WIDE R20, R21, 0x4, R2 ;  /* 0x0000000415147825 */ /* 0x000fe200078e0202 */
[----:B------:R-:W-:-:S03]  /*1ff0*/  @!P2 IADD3 R17, PT, PT, R17, -R14, RZ ;  /* 0x8000000e1111a210 */ /* 0x000fc60007ffe0ff */
[----:B------:R-:W-:Y:S01]  /*2000*/  @!P1 IMAD.MOV R4, RZ, RZ, -R4 ;  /* 0x000000ffff049224 */ /* 0x000fe200078e0a04 */
[----:B------:R-:W-:Y:S01]  /*2010*/  SEL R25, R12, R25, !P3 ;  /* 0x000000190c197207 */ /* 0x000fe20005800000 */
[----:B------:R-:W-:Y:S01]  /*2020*/  IMAD R9, R9, R5, R22 ;  /* 0x0000000509097224 */ /* 0x000fe200078e0216 */
[----:B------:R-:W5:Y:S01]  /*2030*/  LDG.E R20, desc[UR4][R20.64] ;  /* 0x0000000414147981 */ /* 0x000f62000c1e1900 */
[----:B------:R-:W-:Y:S01]  /*2040*/  @!P0 IMAD.IADD R18, R18, 0x1, -R15 ;  /* 0x0000000112128824 */ /* 0x000fe200078e0a0f */
[----:B------:R-:W-:Y:S01]  /*2050*/  SEL R4, R13, R4, !P4 ;  /* 0x000000040d047207 */ /* 0x000fe20006000000 */
[----:B------:R-:W-:-:S03]  /*2060*/  IMAD.WIDE R14, R9, 0x4, R2 ;  /* 0x00000004090e7825 */ /* 0x000fc600078e0202 */
[----:B------:R-:W-:Y:S01]  /*2070*/  @!P6 IADD3 R18, PT, PT, -R18, RZ, RZ ;  /* 0x000000ff1212e210 */ /* 0x000fe20007ffe1ff */
[----:B------:R-:W-:Y:S02]  /*2080*/  @!P5 IMAD.MOV R17, RZ, RZ, -R17 ;  /* 0x000000ffff11d224 */ /* 0x000fe400078e0a11 */
[----:B0-----:R-:W-:Y:S01]  /*2090*/  IMAD R7, R25, R5, R4 ;  /* 0x0000000519077224 */ /* 0x001fe200078e0204 */
[----:B------:R-:W-:Y:S01]  /*20a0*/  SEL R18, R13, R18, !P4 ;  /* 0x000000120d127207 */ /* 0x000fe20006000000 */
[----:B------:R-:W5:Y:S01]  /*20b0*/  LDG.E R14, desc[UR4][R14.64] ;  /* 0x000000040e0e7981 */ /* 0x000f62000c1e1900 */
[----:B------:R-:W-:Y:S01]  /*20c0*/  SEL R17, R12, R17, !P3 ;  /* 0x000000110c117207 */ /* 0x000fe20005800000 */
[----:B------:R-:W-:-:S04]  /*20d0*/  IMAD.WIDE R12, R7, 0x4, R2 ;  /* 0x00000004070c7825 */ /* 0x000fc800078e0202 */
[----:B------:R-:W-:Y:S02]  /*20e0*/  IMAD R5, R17, R5, R18 ;  /* 0x0000000511057224 */ /* 0x000fe400078e0212 */
[----:B------:R-:W5:Y:S02]  /*20f0*/  LDG.E R12, desc[UR4][R12.64] ;  /* 0x000000040c0c7981 */ /* 0x000f64000c1e1900 */
[----:B------:R-:W-:-:S04]  /*2100*/  IMAD.WIDE R4, R5, 0x4, R2 ;  /* 0x0000000405047825 */ /* 0x000fc800078e0202 */
[----:B------:R-:W-:Y:S02]  /*2110*/  IMAD.WIDE R2, R16, 0x4, R2 ;  /* 0x0000000410027825 */ /* 0x000fe400078e0202 */
[----:B------:R-:W5:Y:S04]  /*2120*/  LDG.E R4, desc[UR4][R4.64] ;  /* 0x0000000404047981 */ /* 0x000f68000c1e1900 */
[----:B------:R0:W5:Y:S01]  /*2130*/  LDG.E R2, desc[UR4][R2.64] ;  /* 0x0000000402027981 */ /* 0x000162000c1e1900 */
[----:B------:R-:W-:Y:S01]  /*2140*/  IMAD.MOV.U32 R7, RZ, RZ, 0x2 ;  /* 0x00000002ff077424 */ /* 0x000fe200078e00ff */
[----:B------:R-:W-:Y:S01]  /*2150*/  BSSY.RECONVERGENT B0, `(.L_x_32) ;  /* 0x0000026000007945 */ /* 0x000fe20003800200 */
[----:B--2---:R-:W-:Y:S02]  /*2160*/  ISETP.NE.AND P1, PT, R24, RZ, PT ;  /* 0x000000ff1800720c */ /* 0x004fe40003f25270 */
[----:B---3--:R-:W-:-:S02]  /*2170*/  ISETP.NE.AND P0, PT, R8, RZ, PT ;  /* 0x000000ff0800720c */ /* 0x008fc40003f05270 */
[----:B------:R-:W-:-:S09]  /*2180*/  SEL R0, RZ, 0x1, !P1 ;  /* 0x00000001ff007807 */ /* 0x000fd20004800000 */
[----:B------:R-:W-:Y:S01]  /*2190*/  @!P1 IMAD.MOV R7, RZ, RZ, 0x1 ;  /* 0x00000001ff079424 */ /* 0x000fe200078e02ff */
[----:B----4-:R-:W-:Y:S01]  /*21a0*/  ISETP.NE.AND P2, PT, R10, RZ, PT ;  /* 0x000000ff0a00720c */ /* 0x010fe20003f45270 */
[----:B------:R-:W-:Y:S01]  /*21b0*/  @!P0 IMAD.MOV R7, RZ, RZ, R0 ;  /* 0x000000ffff078224 */ /* 0x000fe200078e0200 */
[----:B-----5:R-:W-:-:S04]  /*21c0*/  ISETP.NE.AND P0, PT, R6, RZ, PT ;  /* 0x000000ff0600720c */ /* 0x020fc80003f05270 */
[----:B------:R-:W-:-:S07]  /*21d0*/  IADD3 R0, PT, PT, R7, 0x1, RZ ;  /* 0x0000000107007810 */ /* 0x000fce0007ffe0ff */
[----:B------:R-:W-:Y:S01]  /*21e0*/  @!P2 IMAD.MOV R0, RZ, RZ, R7 ;  /* 0x000000ffff00a224 */ /* 0x000fe200078e0207 */
[----:B------:R-:W-:-:S03]  /*21f0*/  ISETP.NE.AND P1, PT, R20, RZ, PT ;  /* 0x000000ff1400720c */ /* 0x000fc60003f25270 */
[----:B0-----:R-:W-:Y:S02]  /*2200*/  VIADD R3, R0, 0x1 ;  /* 0x0000000100037836 */ /* 0x001fe40000000000 */
[----:B------:R-:W-:Y:S01]  /*2210*/  @!P0 IMAD.MOV R3, RZ, RZ, R0 ;  /* 0x000000ffff038224 */ /* 0x000fe200078e0200 */
[----:B------:R-:W-:-:S04]  /*2220*/  ISETP.NE.AND P0, PT, R14, RZ, PT ;  /* 0x000000ff0e00720c */ /* 0x000fc80003f05270 */
[----:B------:R-:W-:-:S03]  /*2230*/  IADD3 R0, PT, PT, R3, 0x1, RZ ;  /* 0x0000000103007810 */ /* 0x000fc60007ffe0ff */
[----:B------:R-:W-:Y:S01]  /*2240*/  @!P1 IMAD.MOV R0, RZ, RZ, R3 ;  /* 0x000000ffff009224 */ /* 0x000fe200078e0203 */
[----:B------:R-:W-:-:S03]  /*2250*/  ISETP.NE.AND P1, PT, R12, RZ, PT ;  /* 0x000000ff0c00720c */ /* 0x000fc60003f25270 */
[----:B------:R-:W-:Y:S02]  /*2260*/  VIADD R3, R0, 0x1 ;  /* 0x0000000100037836 */ /* 0x000fe40000000000 */
[----:B------:R-:W-:Y:S01]  /*2270*/  @!P0 IMAD.MOV R3, RZ, RZ, R0 ;  /* 0x000000ffff038224 */ /* 0x000fe200078e0200 */
[----:B------:R-:W-:-:S04]  /*2280*/  ISETP.NE.AND P0, PT, R4, RZ, PT ;  /* 0x000000ff0400720c */ /* 0x000fc80003f05270 */
[----:B------:R-:W-:-:S03]  /*2290*/  IADD3 R4, PT, PT, R3, 0x1, RZ ;  /* 0x0000000103047810 */ /* 0x000fc60007ffe0ff */
[----:B------:R-:W-:Y:S01]  /*22a0*/  @!P1 IMAD.MOV R4, RZ, RZ, R3 ;  /* 0x000000ffff049224 */ /* 0x000fe200078e0203 */
[----:B------:R-:W-:-:S03]  /*22b0*/  ISETP.NE.AND P1, PT, R2, 0x1, PT ;  /* 0x000000010200780c */ /* 0x000fc60003f25270 */
[----:B------:R-:W-:Y:S02]  /*22c0*/  VIADD R0, R4, 0x1 ;  /* 0x0000000104007836 */ /* 0x000fe40000000000 */
[----:B------:R-:W-:-:S08]  /*22d0*/  @!P0 IMAD.MOV R0, RZ, RZ, R4 ;  /* 0x000000ffff008224 */ /* 0x000fd000078e0204 */
[----:B------:R-:W-:Y:S05]  /*22e0*/  @!P1 BRA `(.L_x_33) ;  /* 0x0000000000249947 */ /* 0x000fea0003800000 */
[----:B------:R-:W-:Y:S01]  /*22f0*/  ISETP.NE.AND P0, PT, R2, RZ, PT ;  /* 0x000000ff0200720c */ /* 0x000fe20003f05270 */
[----:B------:R-:W-:-:S12]  /*2300*/  HFMA2 R5, -RZ, RZ, 0, 0 ;  /* 0x00000000ff057431 */ /* 0x000fd800000001ff */
[----:B------:R-:W-:Y:S05]  /*2310*/  @P0 BRA `(.L_x_34) ;  /* 0x0000000000240947 */ /* 0x000fea0003800000 */
[----:B------:R-:W-:Y:S01]  /*2320*/  ISETP.NE.AND P0, PT, R0, 0x6, PT ;  /* 0x000000060000780c */ /* 0x000fe20003f05270 */
[----:B------:R-:W-:-:S03]  /*2330*/  IMAD.MOV.U32 R5, RZ, RZ, 0x1 ;  /* 0x00000001ff057424 */ /* 0x000fc600078e00ff */
[----:B------:R-:W-:-:S13]  /*2340*/  ISETP.EQ.OR P0, PT, R0, 0x3, !P0 ;  /* 0x000000030000780c */ /* 0x000fda0004702670 */
[----:B------:R-:W-:Y:S05]  /*2350*/  @P0 BRA `(.L_x_34) ;  /* 0x0000000000140947 */ /* 0x000fea0003800000 */
[----:B------:R-:W-:Y:S01]  /*2360*/  IMAD.MOV.U32 R5, RZ, RZ, RZ ;  /* 0x000000ffff057224 */ /* 0x000fe200078e00ff */
[----:B------:R-:W-:Y:S06]  /*2370*/  BRA `(.L_x_34) ;  /* 0x00000000000c7947 */ /* 0x000fec0003800000 */
.L_x_33:
[----:B------:R-:W-:-:S04]  /*2380*/  LOP3.LUT R0, R0, 0xfe, RZ, 0xc0, !PT ;  /* 0x000000fe00007812 */ /* 0x000fc800078ec0ff */
[----:B------:R-:W-:-:S04]  /*2390*/  ISETP.NE.AND P0, PT, R0, 0x2, PT ;  /* 0x000000020000780c */ /* 0x000fc80003f05270 */
[----:B------:R-:W-:-:S09]  /*23a0*/  SEL R5, RZ, 0x1, P0 ;  /* 0x00000001ff057807 */ /* 0x000fd20000000000 */
.L_x_34:
[----:B------:R-:W-:Y:S05]  /*23b0*/  BSYNC.RECONVERGENT B0 ;  /* 0x0000000000007941 */ /* 0x000fea0003800200 */
.L_x_32:
[----:B------:R-:W0:Y:S02]  /*23c0*/  LDC.64 R2, c[0x0][0x388] ;  /* 0x0000e200ff027b82 */ /* 0x000e240000000a00 */
[----:B0-----:R-:W-:-:S05]  /*23d0*/  IMAD.WIDE R16, R16, 0x4, R2 ;  /* 0x0000000410107825 */ /* 0x001fca00078e0202 */
[----:B------:R-:W-:Y:S01]  /*23e0*/  STG.E desc[UR4][R16.64], R5 ;  /* 0x0000000510007986 */ /* 0x000fe2000c101904 */
[----:B------:R-:W-:Y:S05]  /*23f0*/  EXIT ;  /* 0x000000000000794d */ /* 0x000fea0003800000 */
.L_x_35:
[----:B------:R-:W-:-:S00]  /*2400*/  BRA `(.L_x_35) ;  /* 0xfffffffc00fc7947 */ /* 0x000fc0000383ffff */
[----:B------:R-:W-:-:S00]  /*2410*/  NOP ;  /* 0x0000000000007918 */ /* 0x000fc00000000000 */
        /* <DEDUP_REMOVED lines=14> */
.L_x_36:


//--------------------- .nv.shared.reserved.0     --------------------------
	.section	.nv.shared.reserved.0,"aw",@nobits
	.weak		__nv_reservedSMEM_offset_0_alias
	.size		__nv_reservedSMEM_offset_0_alias, 0, 64
	.other		__nv_reservedSMEM_offset_0_alias,@"STO_CUDA_RESERVED_SHARED STV_DEFAULT"
__nv_reservedSMEM_offset_0_alias:
	.zero		0
	.zero		64


//--------------------- .nv.constant0._Z6updatePiS_ii --------------------------
	.section	.nv.constant0._Z6updatePiS_ii,"a",@progbits
	.sectionflags	@""
	.align	4
.nv.constant0._Z6updatePiS_ii:
	.zero		920


//--------------------- SYMBOLS --------------------------

	.type		.nv.reservedSmem.offset0,@object
	.size		.nv.reservedSmem.offset0,0x4
